	.target	sm_90a

	.elftype	@"ET_EXEC"


//--------------------- .note.nv.tkinfo           --------------------------
	.section	.note.nv.tkinfo,"",@"SHT_NOTE"
	.sectionflags	@"SHF_NOTE_NV_TKINFO"
	.tkinfo
        /*0018*/ 	.word	0x00000002
        /*0030*/ 	.string	""
        /*0030*/ 	.string	"ptxas"
        /*0030*/ 	.string	"Cuda compilation tools, release 13.0, V13.0.88"
        /*0030*/ 	.string	"Build cuda_13.0.r13.0/compiler.36424714_0"
        /*0030*/ 	.string	"-arch sm_90a -m 64 "



//--------------------- .note.nv.cuinfo           --------------------------
	.section	.note.nv.cuinfo,"",@"SHT_NOTE"
	.sectionflags	@"SHF_NOTE_NV_CUINFO"
        /*0018*/ 	.short	0x0002
        /*001a*/ 	.short	0x005a
        /*001c*/ 	.short	0x0082
	.zero		2


//--------------------- .nv.info                  --------------------------
	.section	.nv.info,"",@"SHT_CUDA_INFO"
	.align	4


	//----- nvinfo : EIATTR_REGCOUNT
	.align		4
        /*0000*/ 	.byte	0x04, 0x2f
        /*0002*/ 	.short	(.L_12 - .L_11)
	.align		4
.L_11:
        /*0004*/ 	.word	index@(_ZN7cutlass13device_kernelINS_4gemm6kernel13GemmUniversalIN4cute5tupleIJiiiiEEENS1_10collective13CollectiveMmaINS1_37MainloopSm90TmaGmmaWarpSpecializedFP8ILi8ENS5_IJNS4_1CILi1EEESB_SB_EEENS1_35KernelTmaWarpSpecializedCooperativeEEENS5_IJNSA_ILi192EEENSA_ILi256EEENSA_ILi64EEEEEENS_12float_e4m3_tENS5_IJlSB_lEEESJ_SK_NS4_8TiledMMAINS4_8MMA_AtomIJNS4_4SM904GMMA31MMA_64x256x32_F32E4M3E4M3_SS_TNILNSO_7ScaleInE1ELSQ_1EEEEEENS4_6LayoutINS5_IJNSA_ILi2EEESB_SB_EEENS5_IJSB_NSA_ILi0EEESW_EEEEENS5_IJNS4_10UnderscoreESZ_SZ_EEEEENS4_13SM90_TMA_LOADENS4_14ComposedLayoutINS4_7SwizzleILi2ELi4ELi3EEENS4_18smem_ptr_flag_bitsILi8EEENST_INS5_IJNSA_ILi8EEESH_EEENS5_IJSH_SB_EEEEEEEvNS4_8identityES12_S1C_vS1D_EENS_8epilogue10collective6detail29Sm90TmaWarpSpecializedAdapterINS1G_15DefaultEpilogueISJ_SK_SK_NS1F_6thread17LinearCombinationISJ_Li1EffLNS1K_9ScaleType4KindE0ELNS_15FloatRoundStyleE2ESJ_EENS1_15EpilogueDefaultEEEEEvvEEEEvNT_6ParamsE)
        /*0008*/ 	.word	0x000000a8


	//----- nvinfo : EIATTR_FRAME_SIZE
	.align		4
.L_12:
        /*000c*/ 	.byte	0x04, 0x11
        /*000e*/ 	.short	(.L_14 - .L_13)
	.align		4
.L_13:
        /*0010*/ 	.word	index@(_ZN7cutlass13device_kernelINS_4gemm6kernel13GemmUniversalIN4cute5tupleIJiiiiEEENS1_10collective13CollectiveMmaINS1_37MainloopSm90TmaGmmaWarpSpecializedFP8ILi8ENS5_IJNS4_1CILi1EEESB_SB_EEENS1_35KernelTmaWarpSpecializedCooperativeEEENS5_IJNSA_ILi192EEENSA_ILi256EEENSA_ILi64EEEEEENS_12float_e4m3_tENS5_IJlSB_lEEESJ_SK_NS4_8TiledMMAINS4_8MMA_AtomIJNS4_4SM904GMMA31MMA_64x256x32_F32E4M3E4M3_SS_TNILNSO_7ScaleInE1ELSQ_1EEEEEENS4_6LayoutINS5_IJNSA_ILi2EEESB_SB_EEENS5_IJSB_NSA_ILi0EEESW_EEEEENS5_IJNS4_10UnderscoreESZ_SZ_EEEEENS4_13SM90_TMA_LOADENS4_14ComposedLayoutINS4_7SwizzleILi2ELi4ELi3EEENS4_18smem_ptr_flag_bitsILi8EEENST_INS5_IJNSA_ILi8EEESH_EEENS5_IJSH_SB_EEEEEEEvNS4_8identityES12_S1C_vS1D_EENS_8epilogue10collective6detail29Sm90TmaWarpSpecializedAdapterINS1G_15DefaultEpilogueISJ_SK_SK_NS1F_6thread17LinearCombinationISJ_Li1EffLNS1K_9ScaleType4KindE0ELNS_15FloatRoundStyleE2ESJ_EENS1_15EpilogueDefaultEEEEEvvEEEEvNT_6ParamsE)
        /*0014*/ 	.word	0x00000890


	//----- nvinfo : EIATTR_MIN_STACK_SIZE
	.align		4
.L_14:
        /*0018*/ 	.byte	0x04, 0x12
        /*001a*/ 	.short	(.L_16 - .L_15)
	.align		4
.L_15:
        /*001c*/ 	.word	index@(_ZN7cutlass13device_kernelINS_4gemm6kernel13GemmUniversalIN4cute5tupleIJiiiiEEENS1_10collective13CollectiveMmaINS1_37MainloopSm90TmaGmmaWarpSpecializedFP8ILi8ENS5_IJNS4_1CILi1EEESB_SB_EEENS1_35KernelTmaWarpSpecializedCooperativeEEENS5_IJNSA_ILi192EEENSA_ILi256EEENSA_ILi64EEEEEENS_12float_e4m3_tENS5_IJlSB_lEEESJ_SK_NS4_8TiledMMAINS4_8MMA_AtomIJNS4_4SM904GMMA31MMA_64x256x32_F32E4M3E4M3_SS_TNILNSO_7ScaleInE1ELSQ_1EEEEEENS4_6LayoutINS5_IJNSA_ILi2EEESB_SB_EEENS5_IJSB_NSA_ILi0EEESW_EEEEENS5_IJNS4_10UnderscoreESZ_SZ_EEEEENS4_13SM90_TMA_LOADENS4_14ComposedLayoutINS4_7SwizzleILi2ELi4ELi3EEENS4_18smem_ptr_flag_bitsILi8EEENST_INS5_IJNSA_ILi8EEESH_EEENS5_IJSH_SB_EEEEEEEvNS4_8identityES12_S1C_vS1D_EENS_8epilogue10collective6detail29Sm90TmaWarpSpecializedAdapterINS1G_15DefaultEpilogueISJ_SK_SK_NS1F_6thread17LinearCombinationISJ_Li1EffLNS1K_9ScaleType4KindE0ELNS_15FloatRoundStyleE2ESJ_EENS1_15EpilogueDefaultEEEEEvvEEEEvNT_6ParamsE)
        /*0020*/ 	.word	0x00000890
.L_16:


//--------------------- .nv.compat                --------------------------
	.section	.nv.compat,"",@"SHT_CUDA_COMPAT_INFO"
	.align	4
        /*0000*/ 	.byte	0x02, 0x09, 0x01, 0x00, 0x02, 0x02, 0x04, 0x00, 0x02, 0x05, 0x05, 0x00, 0x03, 0x07, 0x01, 0x01
        /*0010*/ 	.byte	0x02, 0x03, 0x01, 0x00, 0x02, 0x06, 0x01, 0x00, 0x04, 0x0b, 0x08, 0x00, 0x00, 0x00, 0x00, 0x00
        /*0020*/ 	.byte	0x00, 0x00, 0x00, 0x00


//--------------------- .nv.info._ZN7cutlass13device_kernelINS_4gemm6kernel13GemmUniversalIN4cute5tupleIJiiiiEEENS1_10collective13CollectiveMmaINS1_37MainloopSm90TmaGmmaWarpSpecializedFP8ILi8ENS5_IJNS4_1CILi1EEESB_SB_EEENS1_35KernelTmaWarpSpecializedCooperativeEEENS5_IJNSA_ILi192EEENSA_ILi256EEENSA_ILi64EEEEEENS_12float_e4m3_tENS5_IJlSB_lEEESJ_SK_NS4_8TiledMMAINS4_8MMA_AtomIJNS4_4SM904GMMA31MMA_64x256x32_F32E4M3E4M3_SS_TNILNSO_7ScaleInE1ELSQ_1EEEEEENS4_6LayoutINS5_IJNSA_ILi2EEESB_SB_EEENS5_IJSB_NSA_ILi0EEESW_EEEEENS5_IJNS4_10UnderscoreESZ_SZ_EEEEENS4_13SM90_TMA_LOADENS4_14ComposedLayoutINS4_7SwizzleILi2ELi4ELi3EEENS4_18smem_ptr_flag_bitsILi8EEENST_INS5_IJNSA_ILi8EEESH_EEENS5_IJSH_SB_EEEEEEEvNS4_8identityES12_S1C_vS1D_EENS_8epilogue10collective6detail29Sm90TmaWarpSpecializedAdapterINS1G_15DefaultEpilogueISJ_SK_SK_NS1F_6thread17LinearCombinationISJ_Li1EffLNS1K_9ScaleType4KindE0ELNS_15FloatRoundStyleE2ESJ_EENS1_15EpilogueDefaultEEEEEvvEEEEvNT_6ParamsE --------------------------
	.section	.nv.info._ZN7cutlass13device_kernelINS_4gemm6kernel13GemmUniversalIN4cute5tupleIJiiiiEEENS1_10collective13CollectiveMmaINS1_37MainloopSm90TmaGmmaWarpSpecializedFP8ILi8ENS5_IJNS4_1CILi1EEESB_SB_EEENS1_35KernelTmaWarpSpecializedCooperativeEEENS5_IJNSA_ILi192EEENSA_ILi256EEENSA_ILi64EEEEEENS_12float_e4m3_tENS5_IJlSB_lEEESJ_SK_NS4_8TiledMMAINS4_8MMA_AtomIJNS4_4SM904GMMA31MMA_64x256x32_F32E4M3E4M3_SS_TNILNSO_7ScaleInE1ELSQ_1EEEEEENS4_6LayoutINS5_IJNSA_ILi2EEESB_SB_EEENS5_IJSB_NSA_ILi0EEESW_EEEEENS5_IJNS4_10UnderscoreESZ_SZ_EEEEENS4_13SM90_TMA_LOADENS4_14ComposedLayoutINS4_7SwizzleILi2ELi4ELi3EEENS4_18smem_ptr_flag_bitsILi8EEENST_INS5_IJNSA_ILi8EEESH_EEENS5_IJSH_SB_EEEEEEEvNS4_8identityES12_S1C_vS1D_EENS_8epilogue10collective6detail29Sm90TmaWarpSpecializedAdapterINS1G_15DefaultEpilogueISJ_SK_SK_NS1F_6thread17LinearCombinationISJ_Li1EffLNS1K_9ScaleType4KindE0ELNS_15FloatRoundStyleE2ESJ_EENS1_15EpilogueDefaultEEEEEvvEEEEvNT_6ParamsE,"",@"SHT_CUDA_INFO"
	.sectionflags	@""
	.align	4


	//----- nvinfo : EIATTR_CUDA_API_VERSION
	.align		4
        /*0000*/ 	.byte	0x04, 0x37
        /*0002*/ 	.short	(.L_18 - .L_17)
.L_17:
        /*0004*/ 	.word	0x00000082


	//----- nvinfo : EIATTR_KPARAM_INFO
	.align		4
.L_18:
        /*0008*/ 	.byte	0x04, 0x17
        /*000a*/ 	.short	(.L_20 - .L_19)
.L_19:
        /*000c*/ 	.word	0x00000000
        /*0010*/ 	.short	0x0000
        /*0012*/ 	.short	0x0070
        /*0014*/ 	.byte	0x00, 0xf0, 0x01, 0x10


	//----- nvinfo : EIATTR_SPARSE_MMA_MASK
	.align		4
.L_20:
        /*0018*/ 	.byte	0x03, 0x50
        /*001a*/ 	.short	0x0000


	//----- nvinfo : EIATTR_MAXREG_COUNT
	.align		4
        /*001c*/ 	.byte	0x03, 0x1b
        /*001e*/ 	.short	0x00a8


	//----- nvinfo : EIATTR_NUM_BARRIERS
	.align		4
        /*0020*/ 	.byte	0x02, 0x4c
        /*0022*/ 	.byte	0x01
	.zero		1


	//----- nvinfo : EIATTR_ANNOTATIONS
	.align		4
        /*0024*/ 	.byte	0x04, 0x55
        /*0026*/ 	.short	(.L_22 - .L_21)


	//   ....[0]....
.L_21:
        /*0028*/ 	.word	0x00000001
        /*002c*/ 	.byte	0x40, 0x06, 0x00, 0x00, 0x01, 0x00, 0x00, 0x00, 0x60, 0x06, 0x00, 0x00, 0x01, 0x00, 0x00, 0x00
        /* <DEDUP_REMOVED lines=1622> */
        /*659c*/ 	.byte	0x40, 0x59, 0x02, 0x00


	//----- nvinfo : EIATTR_MERCURY_ISA_VERSION
	.align		4
.L_22:
        /*65a0*/ 	.byte	0x03, 0x5f
        /*65a2*/ 	.short	0x0101


	//----- nvinfo : EIATTR_INT_WARP_WIDE_INSTR_OFFSETS
	.align		4
        /*65a4*/ 	.byte	0x04, 0x31
        /*65a6*/ 	.short	(.L_24 - .L_23)


	//   ....[0]....
.L_23:
        /*65a8*/ 	.word	0x00000530


	//   ....[1]....
        /*65ac*/ 	.word	0x00000550


	//   ....[2]....
        /*65b0*/ 	.word	0x00000650


	//----- nvinfo : EIATTR_COOP_GROUP_MASK_REGIDS
	.align		4
.L_24:
        /*65b4*/ 	.byte	0x04, 0x29
        /*65b6*/ 	.short	(.L_26 - .L_25)


	//   ....[0]....
.L_25:
        /*65b8*/ 	.word	0xffffffff


	//   ....[1]....
        /*65bc*/ 	.word	0xffffffff


	//   ....[2]....
        /*65c0*/ 	.word	0xffffffff


	//   ....[3]....
        /*65c4*/ 	.word	0xffffffff


	//   ....[4]....
        /*65c8*/ 	.word	0xffffffff


	//----- nvinfo : EIATTR_COOP_GROUP_INSTR_OFFSETS
	.align		4
.L_26:
        /*65cc*/ 	.byte	0x04, 0x28
        /*65ce*/ 	.short	(.L_28 - .L_27)


	//   ....[0]....
.L_27:
        /*65d0*/ 	.word	0x00000070


	//   ....[1]....
        /*65d4*/ 	.word	0x00000080


	//   ....[2]....
        /*65d8*/ 	.word	0x000001a0


	//   ....[3]....
        /*65dc*/ 	.word	0x00000470


	//   ....[4]....
        /*65e0*/ 	.word	0x000027a0


	//----- nvinfo : EIATTR_REG_RECONFIG
	.align		4
.L_28:
        /*65e4*/ 	.byte	0x01, 0x54
	.zero		2


	//----- nvinfo : EIATTR_MBARRIER_INSTR_OFFSETS
	.align		4
        /*65e8*/ 	.byte	0x04, 0x39
        /*65ea*/ 	.short	(.L_30 - .L_29)


	//   ....[0]....
.L_29:
        /*65ec*/ 	.word	0x00000340
        /*65f0*/ 	.word	0x000000ff
        /*65f4*/ 	.word	0x00000000
        /*65f8*/ 	.short	0x0100
        /*65fa*/ 	.byte	0x09
	.zero		1


	//   ....[1]....
        /*65fc*/ 	.word	0x00000350
        /*6600*/ 	.word	0x000000ff
        /*6604*/ 	.word	0x00000040
        /*6608*/ 	.short	0x0100
        /*660a*/ 	.byte	0x09
	.zero		1


	//   ....[2]....
        /*660c*/ 	.word	0x00000360
        /*6610*/ 	.word	0x000000ff
        /*6614*/ 	.word	0x00000008
        /*6618*/ 	.short	0x0100
        /*661a*/ 	.byte	0x09
	.zero		1


	//   ....[3]....
        /*661c*/ 	.word	0x00000370
        /*6620*/ 	.word	0x000000ff
        /*6624*/ 	.word	0x00000048
        /*6628*/ 	.short	0x0100
        /*662a*/ 	.byte	0x09
	.zero		1


	//   ....[4]....
        /*662c*/ 	.word	0x00000380
        /*6630*/ 	.word	0x000000ff
        /*6634*/ 	.word	0x00000010
        /*6638*/ 	.short	0x0100
        /*663a*/ 	.byte	0x09
	.zero		1


	//   ....[5]....
        /*663c*/ 	.word	0x00000390
        /*6640*/ 	.word	0x000000ff
        /*6644*/ 	.word	0x00000050
        /*6648*/ 	.short	0x0100
        /*664a*/ 	.byte	0x09
	.zero		1


	//   ....[6]....
        /*664c*/ 	.word	0x000003a0
        /*6650*/ 	.word	0x000000ff
        /*6654*/ 	.word	0x00000018
        /*6658*/ 	.short	0x0100
        /*665a*/ 	.byte	0x09
	.zero		1


	//   ....[7]....
        /*665c*/ 	.word	0x000003b0
        /*6660*/ 	.word	0x000000ff
        /*6664*/ 	.word	0x00000058
        /*6668*/ 	.short	0x0100
        /*666a*/ 	.byte	0x09
	.zero		1


	//   ....[8]....
        /*666c*/ 	.word	0x000003c0
        /*6670*/ 	.word	0x000000ff
        /*6674*/ 	.word	0x00000020
        /*6678*/ 	.short	0x0100
        /*667a*/ 	.byte	0x09
	.zero		1


	//   ....[9]....
        /*667c*/ 	.word	0x000003d0
        /*6680*/ 	.word	0x000000ff
        /*6684*/ 	.word	0x00000060
        /*6688*/ 	.short	0x0100
        /*668a*/ 	.byte	0x09
	.zero		1


	//   ....[10]....
        /*668c*/ 	.word	0x000003e0
        /*6690*/ 	.word	0x000000ff
        /*6694*/ 	.word	0x00000028
        /*6698*/ 	.short	0x0100
        /*669a*/ 	.byte	0x09
	.zero		1


	//   ....[11]....
        /*669c*/ 	.word	0x000003f0
        /*66a0*/ 	.word	0x000000ff
        /*66a4*/ 	.word	0x00000068
        /*66a8*/ 	.short	0x0100
        /*66aa*/ 	.byte	0x09
	.zero		1


	//   ....[12]....
        /*66ac*/ 	.word	0x00000400
        /*66b0*/ 	.word	0x000000ff
        /*66b4*/ 	.word	0x00000030
        /*66b8*/ 	.short	0x0100
        /*66ba*/ 	.byte	0x09
	.zero		1


	//   ....[13]....
        /*66bc*/ 	.word	0x00000410
        /*66c0*/ 	.word	0x000000ff
        /*66c4*/ 	.word	0x00000070
        /*66c8*/ 	.short	0x0100
        /*66ca*/ 	.byte	0x09
	.zero		1


	//   ....[14]....
        /*66cc*/ 	.word	0x00000420
        /*66d0*/ 	.word	0x000000ff
        /*66d4*/ 	.word	0x00000038
        /*66d8*/ 	.short	0x0100
        /*66da*/ 	.byte	0x09
	.zero		1


	//   ....[15]....
        /*66dc*/ 	.word	0x00000430
        /*66e0*/ 	.word	0x000000ff
        /*66e4*/ 	.word	0x00000078
        /*66e8*/ 	.short	0x0100
        /*66ea*/ 	.byte	0x09
	.zero		1


	//   ....[16]....
        /*66ec*/ 	.word	0x00000680
        /*66f0*/ 	.word	0x000000ff
        /*66f4*/ 	.word	0x00000090
        /*66f8*/ 	.short	0x0100
        /*66fa*/ 	.byte	0x06
	.zero		1


	//   ....[17]....
        /*66fc*/ 	.word	0x00000690
        /*6700*/ 	.word	0x000000ff
        /*6704*/ 	.word	0x00000098
        /*6708*/ 	.short	0x0100
        /*670a*/ 	.byte	0x06
	.zero		1


	//   ....[18]....
        /*670c*/ 	.word	0x00002bb0
        /*6710*/ 	.word	0x000000ff
        /*6714*/ 	.word	0x00000000
        /*6718*/ 	.short	0x010a
        /*671a*/ 	.byte	0x06
	.zero		1


	//   ....[19]....
        /*671c*/ 	.word	0x00002bf0
        /*6720*/ 	.word	0x000000ff
        /*6724*/ 	.word	0x00000000
        /*6728*/ 	.short	0x010a
        /*672a*/ 	.byte	0x06
	.zero		1


	//   ....[20]....
        /*672c*/ 	.word	0x00007190
        /*6730*/ 	.word	0x000000ff
        /*6734*/ 	.word	0x00000000
        /*6738*/ 	.short	0x010a
        /*673a*/ 	.byte	0x10
	.zero		1


	//   ....[21]....
        /*673c*/ 	.word	0x000071d0
        /*6740*/ 	.word	0x000000ff
        /*6744*/ 	.word	0x00000000
        /*6748*/ 	.short	0x010a
        /*674a*/ 	.byte	0x10
	.zero		1


	//   ....[22]....
        /*674c*/ 	.word	0x0000d060
        /*6750*/ 	.word	0x000000ff
        /*6754*/ 	.word	0x00000000
        /*6758*/ 	.short	0x0101
        /*675a*/ 	.byte	0x08
	.zero		1


	//   ....[23]....
        /*675c*/ 	.word	0x00010ce0
        /*6760*/ 	.word	0x000000ff
        /*6764*/ 	.word	0x00000000
        /*6768*/ 	.short	0x0101
        /*676a*/ 	.byte	0x06
	.zero		1


	//   ....[24]....
        /*676c*/ 	.word	0x00024920
        /*6770*/ 	.word	0x0000000c
        /*6774*/ 	.word	0x00000040
        /*6778*/ 	.short	0x010a
        /*677a*/ 	.byte	0x3f
	.zero		1


	//   ....[25]....
        /*677c*/ 	.word	0x00024ce0
        /*6780*/ 	.word	0x00000003
        /*6784*/ 	.word	0x00000098
        /*6788*/ 	.short	0x0101
        /*678a*/ 	.byte	0x3f
	.zero		1


	//   ....[26]....
        /*678c*/ 	.word	0x00025450
        /*6790*/ 	.word	0x00000007
        /*6794*/ 	.word	0x00000000
        /*6798*/ 	.short	0x010a
        /*679a*/ 	.byte	0x3f
	.zero		1


	//   ....[27]....
        /*679c*/ 	.word	0x000254d0
        /*67a0*/ 	.word	0x00000009
        /*67a4*/ 	.word	0x00000000
        /*67a8*/ 	.short	0x010a
        /*67aa*/ 	.byte	0x3f
	.zero		1


	//   ....[28]....
        /*67ac*/ 	.word	0x00025560
        /*67b0*/ 	.word	0x00000006
        /*67b4*/ 	.word	0x00000000
        /*67b8*/ 	.short	0x010a
        /*67ba*/ 	.byte	0x3f
	.zero		1


	//   ....[29]....
        /*67bc*/ 	.word	0x000255f0
        /*67c0*/ 	.word	0x00000009
        /*67c4*/ 	.word	0x00000000
        /*67c8*/ 	.short	0x010a
        /*67ca*/ 	.byte	0x3f
	.zero		1


	//   ....[30]....
        /*67cc*/ 	.word	0x00025680
        /*67d0*/ 	.word	0x00000006
        /*67d4*/ 	.word	0x00000000
        /*67d8*/ 	.short	0x010a
        /*67da*/ 	.byte	0x3f
	.zero		1


	//   ....[31]....
        /*67dc*/ 	.word	0x00025710
        /*67e0*/ 	.word	0x00000009
        /*67e4*/ 	.word	0x00000000
        /*67e8*/ 	.short	0x010a
        /*67ea*/ 	.byte	0x3f
	.zero		1


	//   ....[32]....
        /*67ec*/ 	.word	0x000257a0
        /*67f0*/ 	.word	0x00000006
        /*67f4*/ 	.word	0x00000000
        /*67f8*/ 	.short	0x010a
        /*67fa*/ 	.byte	0x3f
	.zero		1


	//   ....[33]....
        /*67fc*/ 	.word	0x00025830
        /*6800*/ 	.word	0x00000003
        /*6804*/ 	.word	0x00000000
        /*6808*/ 	.short	0x010a
        /*680a*/ 	.byte	0x3f
	.zero		1


	//   ....[34]....
        /*680c*/ 	.word	0x000258a0
        /*6810*/ 	.word	0x00000003
        /*6814*/ 	.word	0x00000000
        /*6818*/ 	.short	0x010a
        /*681a*/ 	.byte	0x3f
	.zero		1


	//   ....[35]....
        /*681c*/ 	.word	0x00025910
        /*6820*/ 	.word	0x00000000
        /*6824*/ 	.word	0x00000000
        /*6828*/ 	.short	0x010a
        /*682a*/ 	.byte	0x3f
	.zero		1


	//   ....[36]....
        /*682c*/ 	.word	0x000259f0
        /*6830*/ 	.word	0x0000000c
        /*6834*/ 	.word	0x00000040
        /*6838*/ 	.short	0x010a
        /*683a*/ 	.byte	0x3f
	.zero		1


	//   ....[37]....
        /*683c*/ 	.word	0x00025ad0
        /*6840*/ 	.word	0x00000007
        /*6844*/ 	.word	0x00000000
        /*6848*/ 	.short	0x010a
        /*684a*/ 	.byte	0x3f
	.zero		1


	//   ....[38]....
        /*684c*/ 	.word	0x00025b20
        /*6850*/ 	.word	0x00000009
        /*6854*/ 	.word	0x00000000
        /*6858*/ 	.short	0x010a
        /*685a*/ 	.byte	0x3f
	.zero		1


	//   ....[39]....
        /*685c*/ 	.word	0x00025b70
        /*6860*/ 	.word	0x00000006
        /*6864*/ 	.word	0x00000000
        /*6868*/ 	.short	0x010a
        /*686a*/ 	.byte	0x3f
	.zero		1


	//   ....[40]....
        /*686c*/ 	.word	0x00025bc0
        /*6870*/ 	.word	0x00000009
        /*6874*/ 	.word	0x00000000
        /*6878*/ 	.short	0x010a
        /*687a*/ 	.byte	0x3f
	.zero		1


	//   ....[41]....
        /*687c*/ 	.word	0x00025c10
        /*6880*/ 	.word	0x00000006
        /*6884*/ 	.word	0x00000000
        /*6888*/ 	.short	0x010a
        /*688a*/ 	.byte	0x3f
	.zero		1


	//   ....[42]....
        /*688c*/ 	.word	0x00025c60
        /*6890*/ 	.word	0x00000009
        /*6894*/ 	.word	0x00000000
        /*6898*/ 	.short	0x010a
        /*689a*/ 	.byte	0x3f
	.zero		1


	//   ....[43]....
        /*689c*/ 	.word	0x00025cb0
        /*68a0*/ 	.word	0x00000006
        /*68a4*/ 	.word	0x00000000
        /*68a8*/ 	.short	0x010a
        /*68aa*/ 	.byte	0x3f
	.zero		1


	//----- nvinfo : EIATTR_NUM_MBARRIERS
	.align		4
.L_30:
        /*68ac*/ 	.byte	0x03, 0x38
        /*68ae*/ 	.short	0x0012


	//----- nvinfo : EIATTR_EXIT_INSTR_OFFSETS
	.align		4
        /*68b0*/ 	.byte	0x04, 0x1c
        /*68b2*/ 	.short	(.L_32 - .L_31)


	//   ....[0]....
.L_31:
        /*68b4*/ 	.word	0x000006f0


	//   ....[1]....
        /*68b8*/ 	.word	0x00001050


	//   ....[2]....
        /*68bc*/ 	.word	0x00023f40


	//   ....[3]....
        /*68c0*/ 	.word	0x000245b0


	//   ....[4]....
        /*68c4*/ 	.word	0x00025880


	//----- nvinfo : EIATTR_MAX_THREADS
	.align		4
.L_32:
        /*68c8*/ 	.byte	0x04, 0x05
        /*68ca*/ 	.short	(.L_34 - .L_33)
.L_33:
        /*68cc*/ 	.word	0x00000180
        /*68d0*/ 	.word	0x00000001
        /*68d4*/ 	.word	0x00000001


	//----- nvinfo : EIATTR_CRS_STACK_SIZE
	.align		4
.L_34:
        /*68d8*/ 	.byte	0x04, 0x1e
        /*68da*/ 	.short	(.L_36 - .L_35)
.L_35:
        /*68dc*/ 	.word	0x00000000


	//----- nvinfo : EIATTR_CBANK_PARAM_SIZE
	.align		4
.L_36:
        /*68e0*/ 	.byte	0x03, 0x19
        /*68e2*/ 	.short	0x0470


	//----- nvinfo : EIATTR_PARAM_CBANK
	.align		4
        /*68e4*/ 	.byte	0x04, 0x0a
        /*68e6*/ 	.short	(.L_38 - .L_37)
	.align		4
.L_37:
        /*68e8*/ 	.word	index@(.nv.constant0._ZN7cutlass13device_kernelINS_4gemm6kernel13GemmUniversalIN4cute5tupleIJiiiiEEENS1_10collective13CollectiveMmaINS1_37MainloopSm90TmaGmmaWarpSpecializedFP8ILi8ENS5_IJNS4_1CILi1EEESB_SB_EEENS1_35KernelTmaWarpSpecializedCooperativeEEENS5_IJNSA_ILi192EEENSA_ILi256EEENSA_ILi64EEEEEENS_12float_e4m3_tENS5_IJlSB_lEEESJ_SK_NS4_8TiledMMAINS4_8MMA_AtomIJNS4_4SM904GMMA31MMA_64x256x32_F32E4M3E4M3_SS_TNILNSO_7ScaleInE1ELSQ_1EEEEEENS4_6LayoutINS5_IJNSA_ILi2EEESB_SB_EEENS5_IJSB_NSA_ILi0EEESW_EEEEENS5_IJNS4_10UnderscoreESZ_SZ_EEEEENS4_13SM90_TMA_LOADENS4_14ComposedLayoutINS4_7SwizzleILi2ELi4ELi3EEENS4_18smem_ptr_flag_bitsILi8EEENST_INS5_IJNSA_ILi8EEESH_EEENS5_IJSH_SB_EEEEEEEvNS4_8identityES12_S1C_vS1D_EENS_8epilogue10collective6detail29Sm90TmaWarpSpecializedAdapterINS1G_15DefaultEpilogueISJ_SK_SK_NS1F_6thread17LinearCombinationISJ_Li1EffLNS1K_9ScaleType4KindE0ELNS_15FloatRoundStyleE2ESJ_EENS1_15EpilogueDefaultEEEEEvvEEEEvNT_6ParamsE)
        /*68ec*/ 	.short	0x0210
        /*68ee*/ 	.short	0x0470


	//----- nvinfo : EIATTR_SW_WAR
	.align		4
.L_38:
        /*68f0*/ 	.byte	0x04, 0x36
        /*68f2*/ 	.short	(.L_40 - .L_39)
.L_39:
        /*68f4*/ 	.word	0x00000008
.L_40:


//--------------------- .nv.callgraph             --------------------------
	.section	.nv.callgraph,"",@"SHT_CUDA_CALLGRAPH"
	.align	4
	.sectionentsize	8
	.align		4
        /*0000*/ 	.word	0x00000000
	.align		4
        /*0004*/ 	.word	0xffffffff
	.align		4
        /*0008*/ 	.word	0x00000000
	.align		4
        /*000c*/ 	.word	0xfffffffe
	.align		4
        /*0010*/ 	.word	0x00000000
	.align		4
        /*0014*/ 	.word	0xfffffffd
	.align		4
        /*0018*/ 	.word	0x00000000
	.align		4
        /*001c*/ 	.word	0xfffffffc


//--------------------- .nv.constant4             --------------------------
	.section	.nv.constant4,"a",@progbits
	.align	8
	.align		8
.nv.constant4:
        /*0000*/ 	.dword	_ZN39_INTERNAL_cab6514f_4_k_cu_638dac7e_90124cuda3std3__45__cpo5beginE
	.align		8
        /*0008*/ 	.dword	_ZN39_INTERNAL_cab6514f_4_k_cu_638dac7e_90124cuda3std3__45__cpo3endE
	.align		8
        /*0010*/ 	.dword	_ZN39_INTERNAL_cab6514f_4_k_cu_638dac7e_90124cuda3std3__45__cpo6cbeginE
	.align		8
        /*0018*/ 	.dword	_ZN39_INTERNAL_cab6514f_4_k_cu_638dac7e_90124cuda3std3__45__cpo4cendE
	.align		8
        /*0020*/ 	.dword	_ZN39_INTERNAL_cab6514f_4_k_cu_638dac7e_90124cuda3std3__441_GLOBAL__N__cab6514f_4_k_cu_638dac7e_90126ignoreE
	.align		8
        /*0028*/ 	.dword	_ZN39_INTERNAL_cab6514f_4_k_cu_638dac7e_90124cuda3std3__419piecewise_constructE
	.align		8
        /*0030*/ 	.dword	_ZN39_INTERNAL_cab6514f_4_k_cu_638dac7e_90124cuda3std3__48in_placeE
	.align		8
        /*0038*/ 	.dword	_ZN39_INTERNAL_cab6514f_4_k_cu_638dac7e_90124cuda3std6ranges3__45__cpo4swapE
	.align		8
        /*0040*/ 	.dword	_ZN39_INTERNAL_cab6514f_4_k_cu_638dac7e_90124cuda3std6ranges3__45__cpo9iter_moveE
	.align		8
        /*0048*/ 	.dword	_ZN39_INTERNAL_cab6514f_4_k_cu_638dac7e_90124cute7productE
	.align		8
        /*0050*/ 	.dword	_ZN39_INTERNAL_cab6514f_4_k_cu_638dac7e_90124cute1_E


//--------------------- .text._ZN7cutlass13device_kernelINS_4gemm6kernel13GemmUniversalIN4cute5tupleIJiiiiEEENS1_10collective13CollectiveMmaINS1_37MainloopSm90TmaGmmaWarpSpecializedFP8ILi8ENS5_IJNS4_1CILi1EEESB_SB_EEENS1_35KernelTmaWarpSpecializedCooperativeEEENS5_IJNSA_ILi192EEENSA_ILi256EEENSA_ILi64EEEEEENS_12float_e4m3_tENS5_IJlSB_lEEESJ_SK_NS4_8TiledMMAINS4_8MMA_AtomIJNS4_4SM904GMMA31MMA_64x256x32_F32E4M3E4M3_SS_TNILNSO_7ScaleInE1ELSQ_1EEEEEENS4_6LayoutINS5_IJNSA_ILi2EEESB_SB_EEENS5_IJSB_NSA_ILi0EEESW_EEEEENS5_IJNS4_10UnderscoreESZ_SZ_EEEEENS4_13SM90_TMA_LOADENS4_14ComposedLayoutINS4_7SwizzleILi2ELi4ELi3EEENS4_18smem_ptr_flag_bitsILi8EEENST_INS5_IJNSA_ILi8EEESH_EEENS5_IJSH_SB_EEEEEEEvNS4_8identityES12_S1C_vS1D_EENS_8epilogue10collective6detail29Sm90TmaWarpSpecializedAdapterINS1G_15DefaultEpilogueISJ_SK_SK_NS1F_6thread17LinearCombinationISJ_Li1EffLNS1K_9ScaleType4KindE0ELNS_15FloatRoundStyleE2ESJ_EENS1_15EpilogueDefaultEEEEEvvEEEEvNT_6ParamsE --------------------------
	.section	.text._ZN7cutlass13device_kernelINS_4gemm6kernel13GemmUniversalIN4cute5tupleIJiiiiEEENS1_10collective13CollectiveMmaINS1_37MainloopSm90TmaGmmaWarpSpecializedFP8ILi8ENS5_IJNS4_1CILi1EEESB_SB_EEENS1_35KernelTmaWarpSpecializedCooperativeEEENS5_IJNSA_ILi192EEENSA_ILi256EEENSA_ILi64EEEEEENS_12float_e4m3_tENS5_IJlSB_lEEESJ_SK_NS4_8TiledMMAINS4_8MMA_AtomIJNS4_4SM904GMMA31MMA_64x256x32_F32E4M3E4M3_SS_TNILNSO_7ScaleInE1ELSQ_1EEEEEENS4_6LayoutINS5_IJNSA_ILi2EEESB_SB_EEENS5_IJSB_NSA_ILi0EEESW_EEEEENS5_IJNS4_10UnderscoreESZ_SZ_EEEEENS4_13SM90_TMA_LOADENS4_14ComposedLayoutINS4_7SwizzleILi2ELi4ELi3EEENS4_18smem_ptr_flag_bitsILi8EEENST_INS5_IJNSA_ILi8EEESH_EEENS5_IJSH_SB_EEEEEEEvNS4_8identityES12_S1C_vS1D_EENS_8epilogue10collective6detail29Sm90TmaWarpSpecializedAdapterINS1G_15DefaultEpilogueISJ_SK_SK_NS1F_6thread17LinearCombinationISJ_Li1EffLNS1K_9ScaleType4KindE0ELNS_15FloatRoundStyleE2ESJ_EENS1_15EpilogueDefaultEEEEEvvEEEEvNT_6ParamsE,"ax",@progbits
	.align	128
.text._ZN7cutlass13device_kernelINS_4gemm6kernel13GemmUniversalIN4cute5tupleIJiiiiEEENS1_10collective13CollectiveMmaINS1_37MainloopSm90TmaGmmaWarpSpecializedFP8ILi8ENS5_IJNS4_1CILi1EEESB_SB_EEENS1_35KernelTmaWarpSpecializedCooperativeEEENS5_IJNSA_ILi192EEENSA_ILi256EEENSA_ILi64EEEEEENS_12float_e4m3_tENS5_IJlSB_lEEESJ_SK_NS4_8TiledMMAINS4_8MMA_AtomIJNS4_4SM904GMMA31MMA_64x256x32_F32E4M3E4M3_SS_TNILNSO_7ScaleInE1ELSQ_1EEEEEENS4_6LayoutINS5_IJNSA_ILi2EEESB_SB_EEENS5_IJSB_NSA_ILi0EEESW_EEEEENS5_IJNS4_10UnderscoreESZ_SZ_EEEEENS4_13SM90_TMA_LOADENS4_14ComposedLayoutINS4_7SwizzleILi2ELi4ELi3EEENS4_18smem_ptr_flag_bitsILi8EEENST_INS5_IJNSA_ILi8EEESH_EEENS5_IJSH_SB_EEEEEEEvNS4_8identityES12_S1C_vS1D_EENS_8epilogue10collective6detail29Sm90TmaWarpSpecializedAdapterINS1G_15DefaultEpilogueISJ_SK_SK_NS1F_6thread17LinearCombinationISJ_Li1EffLNS1K_9ScaleType4KindE0ELNS_15FloatRoundStyleE2ESJ_EENS1_15EpilogueDefaultEEEEEvvEEEEvNT_6ParamsE:
        .type           _ZN7cutlass13device_kernelINS_4gemm6kernel13GemmUniversalIN4cute5tupleIJiiiiEEENS1_10collective13CollectiveMmaINS1_37MainloopSm90TmaGmmaWarpSpecializedFP8ILi8ENS5_IJNS4_1CILi1EEESB_SB_EEENS1_35KernelTmaWarpSpecializedCooperativeEEENS5_IJNSA_ILi192EEENSA_ILi256EEENSA_ILi64EEEEEENS_12float_e4m3_tENS5_IJlSB_lEEESJ_SK_NS4_8TiledMMAINS4_8MMA_AtomIJNS4_4SM904GMMA31MMA_64x256x32_F32E4M3E4M3_SS_TNILNSO_7ScaleInE1ELSQ_1EEEEEENS4_6LayoutINS5_IJNSA_ILi2EEESB_SB_EEENS5_IJSB_NSA_ILi0EEESW_EEEEENS5_IJNS4_10UnderscoreESZ_SZ_EEEEENS4_13SM90_TMA_LOADENS4_14ComposedLayoutINS4_7SwizzleILi2ELi4ELi3EEENS4_18smem_ptr_flag_bitsILi8EEENST_INS5_IJNSA_ILi8EEESH_EEENS5_IJSH_SB_EEEEEEEvNS4_8identityES12_S1C_vS1D_EENS_8epilogue10collective6detail29Sm90TmaWarpSpecializedAdapterINS1G_15DefaultEpilogueISJ_SK_SK_NS1F_6thread17LinearCombinationISJ_Li1EffLNS1K_9ScaleType4KindE0ELNS_15FloatRoundStyleE2ESJ_EENS1_15EpilogueDefaultEEEEEvvEEEEvNT_6ParamsE,@function
        .size           _ZN7cutlass13device_kernelINS_4gemm6kernel13GemmUniversalIN4cute5tupleIJiiiiEEENS1_10collective13CollectiveMmaINS1_37MainloopSm90TmaGmmaWarpSpecializedFP8ILi8ENS5_IJNS4_1CILi1EEESB_SB_EEENS1_35KernelTmaWarpSpecializedCooperativeEEENS5_IJNSA_ILi192EEENSA_ILi256EEENSA_ILi64EEEEEENS_12float_e4m3_tENS5_IJlSB_lEEESJ_SK_NS4_8TiledMMAINS4_8MMA_AtomIJNS4_4SM904GMMA31MMA_64x256x32_F32E4M3E4M3_SS_TNILNSO_7ScaleInE1ELSQ_1EEEEEENS4_6LayoutINS5_IJNSA_ILi2EEESB_SB_EEENS5_IJSB_NSA_ILi0EEESW_EEEEENS5_IJNS4_10UnderscoreESZ_SZ_EEEEENS4_13SM90_TMA_LOADENS4_14ComposedLayoutINS4_7SwizzleILi2ELi4ELi3EEENS4_18smem_ptr_flag_bitsILi8EEENST_INS5_IJNSA_ILi8EEESH_EEENS5_IJSH_SB_EEEEEEEvNS4_8identityES12_S1C_vS1D_EENS_8epilogue10collective6detail29Sm90TmaWarpSpecializedAdapterINS1G_15DefaultEpilogueISJ_SK_SK_NS1F_6thread17LinearCombinationISJ_Li1EffLNS1K_9ScaleType4KindE0ELNS_15FloatRoundStyleE2ESJ_EENS1_15EpilogueDefaultEEEEEvvEEEEvNT_6ParamsE,(.L_x_594 - _ZN7cutlass13device_kernelINS_4gemm6kernel13GemmUniversalIN4cute5tupleIJiiiiEEENS1_10collective13CollectiveMmaINS1_37MainloopSm90TmaGmmaWarpSpecializedFP8ILi8ENS5_IJNS4_1CILi1EEESB_SB_EEENS1_35KernelTmaWarpSpecializedCooperativeEEENS5_IJNSA_ILi192EEENSA_ILi256EEENSA_ILi64EEEEEENS_12float_e4m3_tENS5_IJlSB_lEEESJ_SK_NS4_8TiledMMAINS4_8MMA_AtomIJNS4_4SM904GMMA31MMA_64x256x32_F32E4M3E4M3_SS_TNILNSO_7ScaleInE1ELSQ_1EEEEEENS4_6LayoutINS5_IJNSA_ILi2EEESB_SB_EEENS5_IJSB_NSA_ILi0EEESW_EEEEENS5_IJNS4_10UnderscoreESZ_SZ_EEEEENS4_13SM90_TMA_LOADENS4_14ComposedLayoutINS4_7SwizzleILi2ELi4ELi3EEENS4_18smem_ptr_flag_bitsILi8EEENST_INS5_IJNSA_ILi8EEESH_EEENS5_IJSH_SB_EEEEEEEvNS4_8identityES12_S1C_vS1D_EENS_8epilogue10collective6detail29Sm90TmaWarpSpecializedAdapterINS1G_15DefaultEpilogueISJ_SK_SK_NS1F_6thread17LinearCombinationISJ_Li1EffLNS1K_9ScaleType4KindE0ELNS_15FloatRoundStyleE2ESJ_EENS1_15EpilogueDefaultEEEEEvvEEEEvNT_6ParamsE)
        .other          _ZN7cutlass13device_kernelINS_4gemm6kernel13GemmUniversalIN4cute5tupleIJiiiiEEENS1_10collective13CollectiveMmaINS1_37MainloopSm90TmaGmmaWarpSpecializedFP8ILi8ENS5_IJNS4_1CILi1EEESB_SB_EEENS1_35KernelTmaWarpSpecializedCooperativeEEENS5_IJNSA_ILi192EEENSA_ILi256EEENSA_ILi64EEEEEENS_12float_e4m3_tENS5_IJlSB_lEEESJ_SK_NS4_8TiledMMAINS4_8MMA_AtomIJNS4_4SM904GMMA31MMA_64x256x32_F32E4M3E4M3_SS_TNILNSO_7ScaleInE1ELSQ_1EEEEEENS4_6LayoutINS5_IJNSA_ILi2EEESB_SB_EEENS5_IJSB_NSA_ILi0EEESW_EEEEENS5_IJNS4_10UnderscoreESZ_SZ_EEEEENS4_13SM90_TMA_LOADENS4_14ComposedLayoutINS4_7SwizzleILi2ELi4ELi3EEENS4_18smem_ptr_flag_bitsILi8EEENST_INS5_IJNSA_ILi8EEESH_EEENS5_IJSH_SB_EEEEEEEvNS4_8identityES12_S1C_vS1D_EENS_8epilogue10collective6detail29Sm90TmaWarpSpecializedAdapterINS1G_15DefaultEpilogueISJ_SK_SK_NS1F_6thread17LinearCombinationISJ_Li1EffLNS1K_9ScaleType4KindE0ELNS_15FloatRoundStyleE2ESJ_EENS1_15EpilogueDefaultEEEEEvvEEEEvNT_6ParamsE,@"STO_CUDA_ENTRY STV_DEFAULT"
_ZN7cutlass13device_kernelINS_4gemm6kernel13GemmUniversalIN4cute5tupleIJiiiiEEENS1_10collective13CollectiveMmaINS1_37MainloopSm90TmaGmmaWarpSpecializedFP8ILi8ENS5_IJNS4_1CILi1EEESB_SB_EEENS1_35KernelTmaWarpSpecializedCooperativeEEENS5_IJNSA_ILi192EEENSA_ILi256EEENSA_ILi64EEEEEENS_12float_e4m3_tENS5_IJlSB_lEEESJ_SK_NS4_8TiledMMAINS4_8MMA_AtomIJNS4_4SM904GMMA31MMA_64x256x32_F32E4M3E4M3_SS_TNILNSO_7ScaleInE1ELSQ_1EEEEEENS4_6LayoutINS5_IJNSA_ILi2EEESB_SB_EEENS5_IJSB_NSA_ILi0EEESW_EEEEENS5_IJNS4_10UnderscoreESZ_SZ_EEEEENS4_13SM90_TMA_LOADENS4_14ComposedLayoutINS4_7SwizzleILi2ELi4ELi3EEENS4_18smem_ptr_flag_bitsILi8EEENST_INS5_IJNSA_ILi8EEESH_EEENS5_IJSH_SB_EEEEEEEvNS4_8identityES12_S1C_vS1D_EENS_8epilogue10collective6detail29Sm90TmaWarpSpecializedAdapterINS1G_15DefaultEpilogueISJ_SK_SK_NS1F_6thread17LinearCombinationISJ_Li1EffLNS1K_9ScaleType4KindE0ELNS_15FloatRoundStyleE2ESJ_EENS1_15EpilogueDefaultEEEEEvvEEEEvNT_6ParamsE:
[----:B------:R-:W0:Y:S02]  /*0000*/  LDC R1, c[0x0][0x28] ;  /* 0x00000a00ff017b82 */ /* 0x000e240000000800 */
[----:B0-----:R-:W-:Y:S01]  /*0010*/  VIADD R1, R1, 0xfffff770 ;  /* 0xfffff77001017836 */ /* 0x001fe20000000000 */
[----:B------:R-:W0:Y:S01]  /*0020*/  S2R R2, SR_TID.X ;  /* 0x0000000000027919 */ /* 0x000e220000002100 */
[----:B------:R-:W-:Y:S01]  /*0030*/  ELECT P0, URZ, PT ;  /* 0x00000000003f782f */ /* 0x000fe20003800000 */
[----:B------:R-:W-:Y:S01]  /*0040*/  BSSY B0, `(.L_x_0) ;  /* 0x0000015000007945 */ /* 0x000fe20003800000 */
[--C-:B0-----:R-:W-:Y:S02]  /*0050*/  SHF.R.U32.HI R0, RZ, 0x5, R2.reuse ;  /* 0x00000005ff007819 */ /* 0x101fe40000011602 */
[----:B------:R-:W-:-:S03]  /*0060*/  SHF.R.U32.HI R2, RZ, 0x7, R2 ;  /* 0x00000007ff027819 */ /* 0x000fc60000011602 */
[----:B------:R-:W0:Y:S04]  /*0070*/  SHFL.IDX PT, R3, R0, RZ, 0x1f ;  /* 0x00001fff00037589 */ /* 0x000e2800000e0000 */
[----:B------:R-:W1:Y:S01]  /*0080*/  SHFL.IDX PT, R2, R2, RZ, 0x1f ;  /* 0x00001fff02027589 */ /* 0x000e6200000e0000 */
[----:B0-----:R-:W-:Y:S02]  /*0090*/  R2UR UR4, R3 ;  /* 0x00000000030472ca */ /* 0x001fe400000e0000 */
[----:B-1----:R-:W-:-:S11]  /*00a0*/  R2UR UR6, R2 ;  /* 0x00000000020672ca */ /* 0x002fd600000e0000 */
[----:B------:R-:W-:Y:S02]  /*00b0*/  USHF.R.S32.HI UR5, URZ, 0x1f, UR4 ;  /* 0x0000001f3f057899 */ /* 0x000fe40008011404 */
[----:B------:R-:W-:Y:S02]  /*00c0*/  ISETP.NE.OR P0, PT, RZ, UR4, !P0 ;  /* 0x00000004ff007c0c */ /* 0x000fe4000c705670 */
[----:B------:R-:W-:-:S04]  /*00d0*/  ULEA.HI UR5, UR5, UR4, URZ, 0x2 ;  /* 0x0000000405057291 */ /* 0x000fc8000f8f103f */
[----:B------:R-:W-:-:S04]  /*00e0*/  ULOP3.LUT UR5, UR5, 0xfffffffc, URZ, 0xc0, !UPT ;  /* 0xfffffffc05057892 */ /* 0x000fc8000f8ec03f */
[----:B------:R-:W-:-:S03]  /*00f0*/  UIADD3 UR8, UR4, -UR5, URZ ;  /* 0x8000000504087290 */ /* 0x000fc6000fffe03f */
[----:B------:R-:W-:Y:S09]  /*0100*/  @P0 BRA `(.L_x_1) ;  /* 0x0000000000200947 */ /* 0x000ff20003800000 */
[----:B------:R-:W-:Y:S02]  /*0110*/  ULDC.64 UR4, c[0x0][0x198] ;  /* 0x0000660000047ab9 */ /* 0x000fe40000000a00 */
[----:B------:R-:W-:Y:S02]  /*0120*/  UIADD3 UR10, UP0, UR4, 0xf0, URZ ;  /* 0x000000f0040a7890 */ /* 0x000fe4000ff1e03f */
[----:B------:R-:W-:Y:S02]  /*0130*/  UIADD3 UR4, UP1, UR4, 0x1f0, URZ ;  /* 0x000001f004047890 */ /* 0x000fe4000ff3e03f */
[----:B------:R-:W-:Y:S02]  /*0140*/  UIADD3.X UR11, URZ, UR5, URZ, UP0, !UPT ;  /* 0x000000053f0b7290 */ /* 0x000fe400087fe43f */
[----:B------:R-:W-:-:S07]  /*0150*/  UIADD3.X UR5, URZ, UR5, URZ, UP1, !UPT ;  /* 0x000000053f057290 */ /* 0x000fce0008ffe43f */
[----:B------:R0:W-:Y:S02]  /*0160*/  UTMACCTL.PF [UR10] ;  /* 0x000000000a0079b9 */ /* 0x0001e40008040000 */
[----:B------:R0:W-:Y:S02]  /*0170*/  UTMACCTL.PF [UR4] ;  /* 0x00000000040079b9 */ /* 0x0001e40008040000 */
[----:B0-----:R-:W-:Y:S01]  /*0180*/  NOP ;  /* 0x0000000000007918 */ /* 0x001fe20000000000 */
.L_x_1:
[----:B------:R-:W-:Y:S05]  /*0190*/  BSYNC B0 ;  /* 0x0000000000007941 */ /* 0x000fea0003800000 */
.L_x_0:
[----:B------:R-:W0:Y:S01]  /*01a0*/  SHFL.IDX PT, R2, R0, RZ, 0x1f ;  /* 0x00001fff00027589 */ /* 0x000e2200000e0000 */
[----:B------:R-:W-:Y:S01]  /*01b0*/  UISETP.NE.AND UP0, UPT, UR8, 0x3, UPT ;  /* 0x000000030800788c */ /* 0x000fe2000bf05270 */
[----:B------:R-:W-:Y:S01]  /*01c0*/  ISETP.NE.AND P1, PT, RZ, UR6, PT ;  /* 0x00000006ff007c0c */ /* 0x000fe2000bf25270 */
[----:B------:R-:W-:Y:S02]  /*01d0*/  UIADD3 UR10, UR6, -0x1, URZ ;  /* 0xffffffff060a7890 */ /* 0x000fe4000fffe03f */
[----:B------:R-:W-:Y:S02]  /*01e0*/  UISETP.EQ.OR UP0, UPT, UR8, URZ, !UP0 ;  /* 0x0000003f0800728c */ /* 0x000fe4000c702670 */
[----:B------:R-:W-:Y:S02]  /*01f0*/  UISETP.GE.U32.AND UP1, UPT, UR10, 0x2, UPT ;  /* 0x000000020a00788c */ /* 0x000fe4000bf26070 */
[----:B------:R-:W-:-:S04]  /*0200*/  UISETP.EQ.AND UP0, UPT, UR6, URZ, UP0 ;  /* 0x0000003f0600728c */ /* 0x000fc80008702270 */
[----:B------:R-:W-:-:S04]  /*0210*/  USEL UR13, URZ, 0x1, !UP0 ;  /* 0x000000013f0d7887 */ /* 0x000fc8000c000000 */
[----:B------:R-:W-:Y:S01]  /*0220*/  USEL UR13, UR13, 0x2, UP1 ;  /* 0x000000020d0d7887 */ /* 0x000fe20008800000 */
[----:B0-----:R-:W-:-:S13]  /*0230*/  ISETP.NE.AND P0, PT, R2, RZ, PT ;  /* 0x000000ff0200720c */ /* 0x001fda0003f05270 */
[----:B------:R-:W-:Y:S05]  /*0240*/  @P0 BRA `(.L_x_2) ;  /* 0x0000000000840947 */ /* 0x000fea0003800000 */
[----:B------:R-:W-:Y:S01]  /*0250*/  ELECT P0, URZ, PT ;  /* 0x00000000003f782f */ /* 0x000fe20003800000 */
[----:B------:R-:W-:-:S12]  /*0260*/  BSSY B0, `(.L_x_2) ;  /* 0x000001f000007945 */ /* 0x000fd80003800000 */
[----:B------:R-:W-:Y:S05]  /*0270*/  @!P0 BRA `(.L_x_3) ;  /* 0x0000000000748947 */ /* 0x000fea0003800000 */
[----:B------:R-:W0:Y:S01]  /*0280*/  S2UR UR9, SR_CgaCtaId ;  /* 0x00000000000979c3 */ /* 0x000e220000008800 */
[----:B------:R-:W-:Y:S01]  /*0290*/  UMOV UR4, 0x400 ;  /* 0x0000040000047882 */ /* 0x000fe20000000000 */
[----:B------:R-:W-:Y:S01]  /*02a0*/  UMOV UR5, 0x1 ;  /* 0x0000000100057882 */ /* 0x000fe20000000000 */
[----:B------:R-:W-:Y:S02]  /*02b0*/  UMOV UR6, 0x100 ;  /* 0x0000010000067882 */ /* 0x000fe40000000000 */
[----:B------:R-:W-:-:S04]  /*02c0*/  UIADD3 UR6, -UR6, 0x100000, URZ ;  /* 0x0010000006067890 */ /* 0x000fc8000fffe13f */
[----:B------:R-:W-:Y:S02]  /*02d0*/  USHF.L.U32 UR7, UR6, 0xb, URZ ;  /* 0x0000000b06077899 */ /* 0x000fe4000800063f */
[----:B------:R-:W-:Y:S02]  /*02e0*/  USHF.L.U32 UR6, UR6, 0x1, URZ ;  /* 0x0000000106067899 */ /* 0x000fe4000800063f */
[----:B0-----:R-:W-:Y:S02]  /*02f0*/  ULEA UR9, UR9, UR4, 0x18 ;  /* 0x0000000409097291 */ /* 0x001fe4000f8ec03f */
[----:B------:R-:W-:-:S04]  /*0300*/  UIADD3 UR4, -UR5, 0x100000, URZ ;  /* 0x0010000005047890 */ /* 0x000fc8000fffe13f */
[----:B------:R-:W-:Y:S02]  /*0310*/  USHF.L.U32 UR5, UR4, 0xb, URZ ;  /* 0x0000000b04057899 */ /* 0x000fe4000800063f */
[----:B------:R-:W-:Y:S01]  /*0320*/  USHF.L.U32 UR4, UR4, 0x1, URZ ;  /* 0x0000000104047899 */ /* 0x000fe2000800063f */
[----:B------:R-:W0:Y:S11]  /*0330*/  FENCE.VIEW.ASYNC.S ;  /* 0x00000000000073c6 */ /* 0x000e360000000000 */
[----:B0-----:R0:W1:Y:S01]  /*0340*/  SYNCS.EXCH.64 URZ, [UR9], UR4 ;  /* 0x00000004093f75b2 */ /* 0x0010620008000100 */
[----:B------:R0:W2:Y:S01]  /*0350*/  SYNCS.EXCH.64 URZ, [UR9+0x40], UR6 ;  /* 0x00004006093f75b2 */ /* 0x0000a20008000100 */
[----:B------:R0:W3:Y:S01]  /*0360*/  SYNCS.EXCH.64 URZ, [UR9+0x8], UR4 ;  /* 0x00000804093f75b2 */ /* 0x0000e20008000100 */
[----:B------:R0:W4:Y:S01]  /*0370*/  SYNCS.EXCH.64 URZ, [UR9+0x48], UR6 ;  /* 0x00004806093f75b2 */ /* 0x0001220008000100 */
[----:B------:R0:W0:Y:S01]  /*0380*/  SYNCS.EXCH.64 URZ, [UR9+0x10], UR4 ;  /* 0x00001004093f75b2 */ /* 0x0000220008000100 */
        /* <DEDUP_REMOVED lines=11> */
[----:B------:R-:W-:Y:S01]  /*0440*/  NOP ;  /* 0x0000000000007918 */ /* 0x000fe20000000000 */
.L_x_3:
[----:B0-----:R-:W-:Y:S05]  /*0450*/  BSYNC B0 ;  /* 0x0000000000007941 */ /* 0x001fea0003800000 */
.L_x_2:
[----:B------:R-:W0:Y:S01]  /*0460*/  LDC R2, c[0x0][0x65c] ;  /* 0x00019700ff027b82 */ /* 0x000e220000000800 */
[----:B------:R-:W5:Y:S01]  /*0470*/  SHFL.IDX PT, R0, R0, RZ, 0x1f ;  /* 0x00001fff00007589 */ /* 0x000f6200000e0000 */
[----:B------:R-:W-:Y:S01]  /*0480*/  ELECT P0, URZ, PT ;  /* 0x00000000003f782f */ /* 0x000fe20003800000 */
[----:B------:R-:W-:Y:S01]  /*0490*/  IMAD.MOV.U32 R3, RZ, RZ, RZ ;  /* 0x000000ffff037224 */ /* 0x000fe200078e00ff */
[----:B------:R-:W-:Y:S01]  /*04a0*/  UMOV UR4, 0x20 ;  /* 0x0000002000047882 */ /* 0x000fe20000000000 */
[----:B------:R-:W1:Y:S01]  /*04b0*/  S2R R10, SR_CTAID.Y ;  /* 0x00000000000a7919 */ /* 0x000e620000002600 */
[----:B------:R-:W-:Y:S01]  /*04c0*/  NOP ;  /* 0x0000000000007918 */ /* 0x000fe20000000000 */
[----:B------:R-:W-:Y:S01]  /*04d0*/  NOP ;  /* 0x0000000000007918 */ /* 0x000fe20000000000 */
[----:B0-----:R-:W-:Y:S02]  /*04e0*/  ISETP.NE.AND P4, PT, R2, 0x1, PT ;  /* 0x000000010200780c */ /* 0x001fe40003f85270 */
[----:B------:R-:W0:Y:S01]  /*04f0*/  S2R R2, SR_CTAID.X ;  /* 0x0000000000027919 */ /* 0x000e220000002500 */
[----:B-----5:R-:W-:-:S10]  /*0500*/  ISETP.NE.OR P0, PT, R0, RZ, !P0 ;  /* 0x000000ff0000720c */ /* 0x020fd40004705670 */
[----:B------:R-:W0:Y:S01]  /*0510*/  @P4 LDC R7, c[0x0][0x10] ;  /* 0x00000400ff074b82 */ /* 0x000e220000000800 */
[----:B-1----:R-:W-:Y:S02]  /*0520*/  @P4 IMAD.MOV.U32 R4, RZ, RZ, R10 ;  /* 0x000000ffff044224 */ /* 0x002fe400078e000a */
[----:B------:R-:W-:Y:S01]  /*0530*/  VOTEU.ALL UP0, P0 ;  /* 0x00000000003f7886 */ /* 0x000fe20000000000 */
[----:B------:R-:W-:Y:S01]  /*0540*/  @P4 IMAD.MOV.U32 R5, RZ, RZ, RZ ;  /* 0x000000ffff054224 */ /* 0x000fe200078e00ff */
[----:B------:R-:W-:Y:S01]  /*0550*/  VOTEU.ALL UP1, P0 ;  /* 0x00000000003f7886 */ /* 0x000fe20000020000 */
[----:B------:R-:W-:Y:S02]  /*0560*/  @P4 IMAD.MOV.U32 R11, RZ, RZ, RZ ;  /* 0x000000ffff0b4224 */ /* 0x000fe400078e00ff */
[----:B------:R-:W1:Y:S01]  /*0570*/  @!P4 LDC R9, c[0x0][0xc] ;  /* 0x00000300ff09cb82 */ /* 0x000e620000000800 */
[----:B------:R-:W-:Y:S01]  /*0580*/  @!UP0 UMOV UR6, 0x400 ;  /* 0x0000040000068882 */ /* 0x000fe20000000000 */
[----:B------:R-:W-:-:S04]  /*0590*/  @!UP0 UIADD3 UR4, -UR4, 0x100000, URZ ;  /* 0x0010000004048890 */ /* 0x000fc8000fffe13f */
[----:B------:R-:W-:Y:S02]  /*05a0*/  @!UP0 USHF.L.U32 UR5, UR4, 0xb, URZ ;  /* 0x0000000b04058899 */ /* 0x000fe4000800063f */
[----:B------:R-:W-:Y:S01]  /*05b0*/  @!UP0 USHF.L.U32 UR4, UR4, 0x1, URZ ;  /* 0x0000000104048899 */ /* 0x000fe2000800063f */
[----:B------:R-:W5:Y:S01]  /*05c0*/  @!UP0 S2UR UR7, SR_CgaCtaId ;  /* 0x00000000000789c3 */ /* 0x000f620000008800 */
[----:B0-----:R-:W-:-:S04]  /*05d0*/  @P4 IMAD.WIDE.U32 R6, R2, R7, R4 ;  /* 0x0000000702064225 */ /* 0x001fc800078e0004 */
[----:B------:R-:W-:Y:S02]  /*05e0*/  @P4 IMAD.MOV.U32 R14, RZ, RZ, R6 ;  /* 0x000000ffff0e4224 */ /* 0x000fe400078e0006 */
[----:B------:R-:W-:Y:S02]  /*05f0*/  @P4 IMAD.IADD R15, R7, 0x1, R11 ;  /* 0x00000001070f4824 */ /* 0x000fe400078e020b */
[----:B-1----:R-:W-:-:S04]  /*0600*/  @!P4 IMAD.WIDE.U32 R4, R9, R10, R2 ;  /* 0x0000000a0904c225 */ /* 0x002fc800078e0002 */
[----:B------:R-:W-:Y:S02]  /*0610*/  @!P4 IMAD.MOV.U32 R14, RZ, RZ, R4 ;  /* 0x000000ffff0ec224 */ /* 0x000fe400078e0004 */
[----:B------:R-:W-:Y:S01]  /*0620*/  @!P4 IMAD.MOV.U32 R15, RZ, RZ, R5 ;  /* 0x000000ffff0fc224 */ /* 0x000fe200078e0005 */
[----:B-----5:R-:W-:Y:S02]  /*0630*/  @!UP0 ULEA UR6, UR7, UR6, 0x18 ;  /* 0x0000000607068291 */ /* 0x020fe4000f8ec03f */
[----:B------:R0:W-:Y:S01]  /*0640*/  STL [R1+0x478], R14 ;  /* 0x0004780e01007387 */ /* 0x0001e20000100800 */
[----:B------:R-:W-:-:S03]  /*0650*/  VOTEU.ALL UP0, P0 ;  /* 0x00000000003f7886 */ /* 0x000fc60000000000 */
[----:B------:R0:W-:Y:S04]  /*0660*/  STL [R1+0x474], R15 ;  /* 0x0004740f01007387 */ /* 0x0001e80000100800 */
[----:B------:R-:W1:Y:S02]  /*0670*/  FENCE.VIEW.ASYNC.S ;  /* 0x00000000000073c6 */ /* 0x000e640000000000 */
[----:B-1----:R0:W2:Y:S01]  /*0680*/  @!UP0 SYNCS.EXCH.64 URZ, [UR6+0x90], UR4 ;  /* 0x00009004063f85b2 */ /* 0x0020a20008000100 */
[----:B------:R0:W2:Y:S01]  /*0690*/  @!UP1 SYNCS.EXCH.64 URZ, [UR6+0x98], UR4 ;  /* 0x00009804063f95b2 */ /* 0x0000a20008000100 */
[----:B------:R-:W-:Y:S01]  /*06a0*/  NOP ;  /* 0x0000000000007918 */ /* 0x000fe20000000000 */
[----:B--234-:R-:W-:Y:S06]  /*06b0*/  BAR.SYNC.DEFER_BLOCKING 0x0 ;  /* 0x0000000000007b1d */ /* 0x01cfec0000010000 */
[----:B0-----:R-:W-:Y:S05]  /*06c0*/  @!P1 BRA `(.L_x_4) ;  /* 0x0000023800209947 */ /* 0x001fea0003800000 */
[----:B------:R-:W-:-:S06]  /*06d0*/  UISETP.GT.U32.AND UP0, UPT, UR10, 0x1, UPT ;  /* 0x000000010a00788c */ /* 0x000fcc000bf04070 */
[----:B------:R-:W-:-:S13]  /*06e0*/  PLOP3.LUT P0, PT, PT, PT, UP0, 0x80, 0x0 ;  /* 0x000000000000781c */ /* 0x000fda0003f0f008 */
[----:B------:R-:W-:Y:S05]  /*06f0*/  @P0 EXIT ;  /* 0x000000000000094d */ /* 0x000fea0003800000 */
[----:B------:R-:W-:Y:S01]  /*0700*/  IMAD.MOV.U32 R5, RZ, RZ, -0x1 ;  /* 0xffffffffff057424 */ /* 0x000fe200078e00ff */
[----:B------:R-:W-:Y:S01]  /*0710*/  ULDC.64 UR4, c[0x0][0x650] ;  /* 0x0001940000047ab9 */ /* 0x000fe20000000a00 */
[----:B------:R-:W-:Y:S01]  /*0720*/  IMAD.MOV.U32 R4, RZ, RZ, -0x1 ;  /* 0xffffffffff047424 */ /* 0x000fe200078e00ff */
[----:B------:R-:W-:Y:S01]  /*0730*/  ISETP.GE.U32.AND P0, PT, R14, UR4, PT ;  /* 0x000000040e007c0c */ /* 0x000fe2000bf06070 */
[----:B------:R-:W-:Y:S01]  /*0740*/  UMOV UR10, 0xffffffff ;  /* 0xffffffff000a7882 */ /* 0x000fe20000000000 */
[----:B------:R0:W-:Y:S01]  /*0750*/  STL [R1+0x480], R5 ;  /* 0x0004800501007387 */ /* 0x0001e20000100800 */
[----:B------:R-:W-:Y:S02]  /*0760*/  PRMT R0, RZ, 0x7610, R0 ;  /* 0x00007610ff007816 */ /* 0x000fe40000000000 */
[----:B------:R-:W-:Y:S01]  /*0770*/  ISETP.GE.U32.AND.EX P0, PT, R15, UR5, PT, P0 ;  /* 0x000000050f007c0c */ /* 0x000fe2000bf06100 */
[----:B------:R0:W-:-:S12]  /*0780*/  STL [R1+0x47c], R4 ;  /* 0x00047c0401007387 */ /* 0x0001d80000100800 */
[----:B0-----:R-:W-:Y:S05]  /*0790*/  @P0 BRA `(.L_x_5) ;  /* 0x00000004006c0947 */ /* 0x001fea0003800000 */
[----:B------:R-:W-:Y:S01]  /*07a0*/  ULDC.64 UR14, c[0x0][0x628] ;  /* 0x00018a00000e7ab9 */ /* 0x000fe20000000a00 */
[----:B------:R-:W0:Y:S01]  /*07b0*/  LDC.64 R12, c[0x0][0x620] ;  /* 0x00018800ff0c7b82 */ /* 0x000e220000000a00 */
[----:B------:R-:W-:Y:S01]  /*07c0*/  ISETP.NE.U32.AND P0, PT, RZ, UR14, PT ;  /* 0x0000000eff007c0c */ /* 0x000fe2000bf05070 */
[----:B------:R-:W-:Y:S01]  /*07d0*/  ULDC UR11, c[0x0][0x630] ;  /* 0x00018c00000b7ab9 */ /* 0x000fe20000000800 */
[----:B------:R-:W-:Y:S02]  /*07e0*/  R2UR UR4, R14 ;  /* 0x000000000e0472ca */ /* 0x000fe400000e0000 */
[----:B------:R-:W-:Y:S02]  /*07f0*/  ISETP.NE.AND.EX P0, PT, RZ, UR15, PT, P0 ;  /* 0x0000000fff007c0c */ /* 0x000fe4000bf05300 */
[----:B------:R-:W-:-:S11]  /*0800*/  R2UR UR5, R15 ;  /* 0x000000000f0572ca */ /* 0x000fd600000e0000 */
[----:B------:R-:W-:Y:S05]  /*0810*/  @!P0 BRA `(.L_x_6) ;  /* 0x0000000000308947 */ /* 0x000fea0003800000 */
[----:B------:R-:W-:Y:S01]  /*0820*/  R2UR UR4, R14 ;  /* 0x000000000e0472ca */ /* 0x000fe200000e0000 */
[----:B------:R-:W-:Y:S01]  /*0830*/  ULDC UR8, c[0x0][0x634] ;  /* 0x00018d0000087ab9 */ /* 0x000fe20000000800 */
[----:B------:R-:W-:-:S11]  /*0840*/  R2UR UR10, R15 ;  /* 0x000000000f0a72ca */ /* 0x000fd600000e0000 */
[----:B------:R-:W-:-:S04]  /*0850*/  UIADD3 UR8, UP0, UR4, UR8, URZ ;  /* 0x0000000804087290 */ /* 0x000fc8000ff1e03f */
[----:B------:R-:W-:-:S04]  /*0860*/  UIADD3.X UR10, URZ, UR10, URZ, UP0, !UPT ;  /* 0x0000000a3f0a7290 */ /* 0x000fc800087fe43f */
[----:B------:R-:W-:-:S04]  /*0870*/  UIMAD.WIDE.U32 UR4, UR10, UR14, URZ ;  /* 0x0000000e0a0472a5 */ /* 0x000fc8000f8e003f */
[----:B------:R-:W-:Y:S02]  /*0880*/  UIMAD.WIDE.U32 UR6, UP0, UR8, UR15, UR4 ;  /* 0x0000000f080672a5 */ /* 0x000fe4000f800004 */
[----:B------:R-:W-:Y:S02]  /*0890*/  UIMAD.WIDE.U32 UR4, UR8, UR14, URZ ;  /* 0x0000000e080472a5 */ /* 0x000fe4000f8e003f */
[----:B------:R-:W-:Y:S02]  /*08a0*/  UIADD3.X UR9, URZ, URZ, URZ, UP0, !UPT ;  /* 0x0000003f3f097290 */ /* 0x000fe400087fe43f */
[----:B------:R-:W-:Y:S01]  /*08b0*/  UIADD3 URZ, UP0, UR5, UR6, URZ ;  /* 0x00000006053f7290 */ /* 0x000fe2000ff1e03f */
[----:B------:R-:W-:-:S03]  /*08c0*/  UMOV UR8, UR7 ;  /* 0x0000000700087c82 */ /* 0x000fc60008000000 */
[----:B------:R-:W-:-:S12]  /*08d0*/  UIMAD.WIDE.U32.X UR4, UR10, UR15, UR8, UP0 ;  /* 0x0000000f0a0472a5 */ /* 0x000fd800080e0408 */
.L_x_6:
[----:B------:R-:W-:Y:S01]  /*08e0*/  USHF.R.U64 UR10, UR4, UR11, UR5 ;  /* 0x0000000b040a7299 */ /* 0x000fe20008001205 */
[----:B------:R-:W1:Y:S01]  /*08f0*/  LDC R8, c[0x0][0x618] ;  /* 0x00018600ff087b82 */ /* 0x000e620000000800 */
[----:B------:R-:W-:Y:S01]  /*0900*/  USHF.R.U32.HI UR4, URZ, UR11, UR5 ;  /* 0x0000000b3f047299 */ /* 0x000fe20008011605 */
[----:B------:R-:W-:Y:S01]  /*0910*/  I2FP.F32.U32 R0, R2 ;  /* 0x0000000200007245 */ /* 0x000fe20000201000 */
[----:B------:R-:W-:Y:S01]  /*0920*/  IMAD.MOV.U32 R4, RZ, RZ, R14 ;  /* 0x000000ffff047224 */ /* 0x000fe200078e000e */
[----:B------:R-:W-:Y:S01]  /*0930*/  ULDC UR5, c[0x0][0x150] ;  /* 0x0000540000057ab9 */ /* 0x000fe20000000800 */
[----:B------:R-:W-:Y:S01]  /*0940*/  IADD3 R7, P0, RZ, -UR10, RZ ;  /* 0x8000000aff077c10 */ /* 0x000fe2000ff1e0ff */
[----:B------:R-:W-:Y:S02]  /*0950*/  IMAD.MOV.U32 R5, RZ, RZ, R15 ;  /* 0x000000ffff057224 */ /* 0x000fe400078e000f */
[----:B------:R-:W-:Y:S01]  /*0960*/  FMUL R0, R0, UR5 ;  /* 0x0000000500007c20 */ /* 0x000fe20008400000 */
[----:B------:R-:W2:Y:S01]  /*0970*/  LDC.64 R20, c[0x0][0x640] ;  /* 0x00019000ff147b82 */ /* 0x000ea20000000a00 */
[----:B------:R-:W-:Y:S01]  /*0980*/  IMAD.X R9, RZ, RZ, ~UR4, P0 ;  /* 0x80000004ff097e24 */ /* 0x000fe200080e06ff */
[----:B------:R-:W-:Y:S01]  /*0990*/  ULDC UR4, c[0x0][0x154] ;  /* 0x0000550000047ab9 */ /* 0x000fe20000000800 */
[----:B0-----:R-:W-:-:S02]  /*09a0*/  IMAD.WIDE.U32 R4, R7, R12, R4 ;  /* 0x0000000c07047225 */ /* 0x001fc400078e0004 */
[----:B------:R-:W0:Y:S02]  /*09b0*/  F2I.U32.TRUNC.NTZ R0, R0 ;  /* 0x0000000000007305 */ /* 0x000e24000020f000 */
[----:B------:R-:W-:Y:S01]  /*09c0*/  IMAD R6, R9, R12, RZ ;  /* 0x0000000c09067224 */ /* 0x000fe200078e02ff */
[----:B------:R-:W3:Y:S03]  /*09d0*/  LDC R3, c[0x0][0x144] ;  /* 0x00005100ff037b82 */ /* 0x000ee60000000800 */
[----:B------:R-:W-:-:S04]  /*09e0*/  IMAD R7, R7, R13, R6 ;  /* 0x0000000d07077224 */ /* 0x000fc800078e0206 */
[----:B------:R-:W-:Y:S01]  /*09f0*/  IMAD.IADD R5, R5, 0x1, R7 ;  /* 0x0000000105057824 */ /* 0x000fe200078e0207 */
[----:B------:R-:W4:Y:S01]  /*0a00*/  LDC R14, c[0x0][0x608] ;  /* 0x00018200ff0e7b82 */ /* 0x000f220000000800 */
[----:B------:R-:W-:Y:S02]  /*0a10*/  IMAD.MOV.U32 R7, RZ, RZ, -0x1 ;  /* 0xffffffffff077424 */ /* 0x000fe400078e00ff */
[----:B0-----:R-:W-:Y:S01]  /*0a20*/  IMAD.MOV R6, RZ, RZ, -R0 ;  /* 0x000000ffff067224 */ /* 0x001fe200078e0a00 */
[----:B-1----:R-:W-:Y:S02]  /*0a30*/  SHF.R.U64 R12, R4, R8, R5 ;  /* 0x00000008040c7219 */ /* 0x002fe40000001205 */
[----:B------:R-:W-:Y:S02]  /*0a40*/  I2FP.F32.U32 R4, R10 ;  /* 0x0000000a00047245 */ /* 0x000fe40000201000 */
[----:B------:R-:W0:Y:S01]  /*0a50*/  LDC R18, c[0x0][0x658] ;  /* 0x00019600ff127b82 */ /* 0x000e220000000800 */
[----:B--2---:R-:W-:-:S02]  /*0a60*/  ISETP.NE.U32.AND P0, PT, R20, RZ, PT ;  /* 0x000000ff1400720c */ /* 0x004fc40003f05070 */
[----:B------:R-:W-:Y:S01]  /*0a70*/  FMUL R4, R4, UR4 ;  /* 0x0000000404047c20 */ /* 0x000fe20008400000 */
[----:B------:R-:W-:Y:S02]  /*0a80*/  SHF.R.U32.HI R5, RZ, R8, R5 ;  /* 0x00000008ff057219 */ /* 0x000fe40000011605 */
[----:B------:R-:W-:Y:S01]  /*0a90*/  ISETP.NE.AND.EX P0, PT, R21, RZ, PT, P0 ;  /* 0x000000ff1500720c */ /* 0x000fe20003f05300 */
[----:B------:R1:W2:Y:S01]  /*0aa0*/  F2I.U32.TRUNC.NTZ R11, R4 ;  /* 0x00000004000b7305 */ /* 0x0002a2000020f000 */
[----:B------:R-:W1:Y:S01]  /*0ab0*/  LDC R13, c[0x0][0x148] ;  /* 0x00005200ff0d7b82 */ /* 0x000e620000000800 */
[----:B---3--:R-:W-:-:S07]  /*0ac0*/  IMAD R0, R3, R6, R2 ;  /* 0x0000000603007224 */ /* 0x008fce00078e0202 */
[----:B------:R-:W3:Y:S01]  /*0ad0*/  LDC R16, c[0x0][0x600] ;  /* 0x00018000ff107b82 */ /* 0x000ee20000000800 */
[-CC-:B----4-:R-:W-:Y:S02]  /*0ae0*/  SHF.R.U64 R24, R12, R14.reuse, R5.reuse ;  /* 0x0000000e0c187219 */ /* 0x190fe40000001205 */
[----:B------:R-:W-:Y:S01]  /*0af0*/  SHF.R.U32.HI R3, RZ, R14, R5 ;  /* 0x0000000eff037219 */ /* 0x000fe20000011605 */
[----:B------:R-:W-:-:S04]  /*0b00*/  IMAD.MOV.U32 R5, RZ, RZ, 0x1 ;  /* 0x00000001ff057424 */ /* 0x000fc800078e00ff */
[----:B------:R-:W4:Y:S01]  /*0b10*/  LDC R17, c[0x0][0x648] ;  /* 0x00019200ff117b82 */ /* 0x000f220000000800 */
[-C--:B0-----:R-:W-:Y:S02]  /*0b20*/  SHF.L.U32 R2, R7, R18.reuse, RZ ;  /* 0x0000001207027219 */ /* 0x081fe400000006ff */
[--C-:B------:R-:W-:Y:S02]  /*0b30*/  SHF.R.U64 R14, R24, R18, R3.reuse ;  /* 0x00000012180e7219 */ /* 0x100fe40000001203 */
[----:B------:R-:W-:Y:S02]  /*0b40*/  LOP3.LUT R9, RZ, R2, RZ, 0x33, !PT ;  /* 0x00000002ff097212 */ /* 0x000fe400078e33ff */
[-C--:B------:R-:W-:Y:S01]  /*0b50*/  SHF.R.U32.HI R3, RZ, R18.reuse, R3 ;  /* 0x00000012ff037219 */ /* 0x080fe20000011603 */
[----:B------:R-:W0:Y:S01]  /*0b60*/  LDC R19, c[0x0][0x638] ;  /* 0x00018e00ff137b82 */ /* 0x000e220000000800 */
[----:B------:R-:W-:Y:S01]  /*0b70*/  SHF.L.U32 R8, R5, R18, RZ ;  /* 0x0000001205087219 */ /* 0x000fe200000006ff */
[----:B------:R-:W-:-:S06]  /*0b80*/  IMAD.MOV.U32 R2, RZ, RZ, R14 ;  /* 0x000000ffff027224 */ /* 0x000fcc00078e000e */
[----:B------:R-:W0:Y:S01]  /*0b90*/  LDC R22, c[0x0][0x610] ;  /* 0x00018400ff167b82 */ /* 0x000e220000000800 */
[----:B-12---:R-:W-:Y:S05]  /*0ba0*/  @!P0 BRA `(.L_x_7) ;  /* 0x0000000000288947 */ /* 0x006fea0003800000 */
[----:B------:R-:W1:Y:S02]  /*0bb0*/  LDC R7, c[0x0][0x64c] ;  /* 0x00019300ff077b82 */ /* 0x000e640000000800 */
[----:B-1----:R-:W-:-:S05]  /*0bc0*/  IADD3 R7, P0, R14, R7, RZ ;  /* 0x000000070e077210 */ /* 0x002fca0007f1e0ff */
[----:B------:R-:W-:-:S04]  /*0bd0*/  IMAD.X R15, RZ, RZ, R3, P0 ;  /* 0x000000ffff0f7224 */ /* 0x000fc800000e0603 */
[----:B------:R-:W-:-:S04]  /*0be0*/  IMAD.WIDE.U32 R2, R15, R20, RZ ;  /* 0x000000140f027225 */ /* 0x000fc800078e00ff */
[----:B------:R-:W-:-:S04]  /*0bf0*/  IMAD.WIDE.U32 R4, P0, R7, R21, R2 ;  /* 0x0000001507047225 */ /* 0x000fc80007800002 */
[----:B------:R-:W-:-:S04]  /*0c00*/  IMAD.WIDE.U32 R2, R7, R20, RZ ;  /* 0x0000001407027225 */ /* 0x000fc800078e00ff */
[----:B------:R-:W-:Y:S01]  /*0c10*/  IMAD.X R7, RZ, RZ, RZ, P0 ;  /* 0x000000ffff077224 */ /* 0x000fe200000e06ff */
[----:B------:R-:W-:Y:S01]  /*0c20*/  IADD3 RZ, P0, R3, R4, RZ ;  /* 0x0000000403ff7210 */ /* 0x000fe20007f1e0ff */
[----:B------:R-:W-:-:S04]  /*0c30*/  IMAD.MOV.U32 R6, RZ, RZ, R5 ;  /* 0x000000ffff067224 */ /* 0x000fc800078e0005 */
[----:B------:R-:W-:-:S08]  /*0c40*/  IMAD.WIDE.U32.X R2, R15, R21, R6, P0 ;  /* 0x000000150f027225 */ /* 0x000fd000000e0406 */
.L_x_7:
[----:B----4-:R-:W-:Y:S01]  /*0c50*/  SHF.R.U64 R2, R2, R17, R3 ;  /* 0x0000001102027219 */ /* 0x010fe20000001203 */
[----:B---3--:R-:W-:Y:S01]  /*0c60*/  VIADD R3, R16, 0xffffffff ;  /* 0xffffffff10037836 */ /* 0x008fe20000000000 */
[----:B------:R-:W-:Y:S01]  /*0c70*/  LOP3.LUT R9, R24, R9, RZ, 0xc0, !PT ;  /* 0x0000000918097212 */ /* 0x000fe200078ec0ff */
[----:B------:R-:W-:Y:S02]  /*0c80*/  IMAD.MOV R11, RZ, RZ, -R11 ;  /* 0x000000ffff0b7224 */ /* 0x000fe400078e0a0b */
[----:B------:R-:W-:Y:S01]  /*0c90*/  IMAD.MOV R4, RZ, RZ, -R2 ;  /* 0x000000ffff047224 */ /* 0x000fe200078e0a02 */
[----:B------:R-:W-:Y:S01]  /*0ca0*/  LOP3.LUT R12, R12, R3, RZ, 0xc0, !PT ;  /* 0x000000030c0c7212 */ /* 0x000fe200078ec0ff */
[----:B------:R-:W-:Y:S02]  /*0cb0*/  @P4 IMAD R0, R13, R11, R10 ;  /* 0x0000000b0d004224 */ /* 0x000fe400078e020a */
[----:B------:R-:W-:Y:S02]  /*0cc0*/  IMAD R9, R8, R2, R9 ;  /* 0x0000000208097224 */ /* 0x000fe400078e0209 */
[----:B0-----:R-:W-:-:S02]  /*0cd0*/  IMAD R3, R4, R19, R14 ;  /* 0x0000001304037224 */ /* 0x001fc400078e020e */
[----:B------:R-:W-:Y:S02]  /*0ce0*/  IMAD R2, R9, R22, R0 ;  /* 0x0000001609027224 */ /* 0x000fe400078e0200 */
[----:B------:R-:W-:Y:S02]  /*0cf0*/  IMAD R3, R3, R16, R12 ;  /* 0x0000001003037224 */ /* 0x000fe400078e020c */
[----:B------:R-:W-:-:S03]  /*0d00*/  IMAD.MOV.U32 R0, RZ, RZ, 0x1 ;  /* 0x00000001ff007424 */ /* 0x000fc600078e00ff */
[----:B------:R-:W-:Y:S02]  /*0d10*/  SEL R4, R3, R2, !P4 ;  /* 0x0000000203047207 */ /* 0x000fe40006000000 */
[----:B------:R-:W-:-:S03]  /*0d20*/  SEL R2, R2, R3, !P4 ;  /* 0x0000000302027207 */ /* 0x000fc60006000000 */
[----:B------:R0:W-:Y:S04]  /*0d30*/  STL [R1+0x47c], R4 ;  /* 0x00047c0401007387 */ /* 0x0001e80000100800 */
[----:B------:R0:W-:Y:S02]  /*0d40*/  STL [R1+0x480], R2 ;  /* 0x0004800201007387 */ /* 0x0001e40000100800 */
.L_x_5:
[----:B------:R-:W-:-:S08]  /*0d50*/  NOP ;  /* 0x0000000000007918 */ /* 0x000fd00000000000 */
[----:B------:R-:W1:Y:S02]  /*0d60*/  USETMAXREG.TRY_ALLOC.CTAPOOL UP0, 0xe8 ;  /* 0x000000e8000079c8 */ /* 0x000e640008000600 */
[----:B-1----:R-:W-:-:S13]  /*0d70*/  PLOP3.LUT P0, PT, PT, PT, UP0, 0x80, 0x0 ;  /* 0x000000000000781c */ /* 0x002fda0003f0f008 */
[----:B------:R-:W-:Y:S05]  /*0d80*/  @!P0 BRA `(.L_x_5) ;  /* 0xfffffffc00f08947 */ /* 0x000fea000383ffff */
[----:B------:R-:W-:Y:S01]  /*0d90*/  ULDC.64 UR4, c[0x0][0x598] ;  /* 0x0001660000047ab9 */ /* 0x000fe20000000a00 */
[----:B------:R-:W-:Y:S01]  /*0da0*/  ULDC.64 UR20, c[0x0][0x208] ;  /* 0x0000820000147ab9 */ /* 0x000fe20000000a00 */
[----:B------:R-:W-:-:S04]  /*0db0*/  ISETP.NE.U32.AND P0, PT, RZ, UR4, PT ;  /* 0x00000004ff007c0c */ /* 0x000fc8000bf05070 */
[----:B------:R-:W-:-:S13]  /*0dc0*/  ISETP.NE.AND.EX P0, PT, RZ, UR5, PT, P0 ;  /* 0x00000005ff007c0c */ /* 0x000fda000bf05300 */
[----:B------:R-:W-:Y:S05]  /*0dd0*/  @!P0 BRA `(.L_x_8) ;  /* 0x0000000000208947 */ /* 0x000fea0003800000 */
[----:B0-----:R-:W0:Y:S02]  /*0de0*/  LDC.64 R2, c[0x0][0x598] ;  /* 0x00016600ff027b82 */ /* 0x001e240000000a00 */
[----:B0-----:R-:W2:Y:S02]  /*0df0*/  LDG.E.64 R2, desc[UR20][R2.64] ;  /* 0x0000001402027981 */ /* 0x001ea4000c1e1b00 */
[----:B--2---:R-:W-:-:S04]  /*0e00*/  ISETP.NE.U32.AND P0, PT, R2, RZ, PT ;  /* 0x000000ff0200720c */ /* 0x004fc80003f05070 */
[----:B------:R-:W-:-:S13]  /*0e10*/  ISETP.NE.AND.EX P0, PT, R3, RZ, PT, P0 ;  /* 0x000000ff0300720c */ /* 0x000fda0003f05300 */
[----:B------:R-:W-:Y:S05]  /*0e20*/  @!P0 BRA `(.L_x_8) ;  /* 0x00000000000c8947 */ /* 0x000fea0003800000 */
[----:B------:R-:W2:Y:S02]  /*0e30*/  LD.E R2, desc[UR20][R2.64] ;  /* 0x0000001402027980 */ /* 0x000ea4000c101900 */
[----:B--2---:R-:W-:Y:S01]  /*0e40*/  R2UR UR22, R2 ;  /* 0x00000000021672ca */ /* 0x004fe200000e0000 */
[----:B------:R-:W-:-:S14]  /*0e50*/  BRA `(.L_x_9) ;  /* 0x0000000000247947 */ /* 0x000fdc0003800000 */
.L_x_8:
[----:B------:R-:W-:Y:S02]  /*0e60*/  ULDC.64 UR4, c[0x0][0x588] ;  /* 0x0001620000047ab9 */ /* 0x000fe40000000a00 */
[----:B------:R-:W-:-:S04]  /*0e70*/  ISETP.NE.U32.AND P0, PT, RZ, UR4, PT ;  /* 0x00000004ff007c0c */ /* 0x000fc8000bf05070 */
[----:B------:R-:W-:-:S13]  /*0e80*/  ISETP.NE.AND.EX P0, PT, RZ, UR5, PT, P0 ;  /* 0x00000005ff007c0c */ /* 0x000fda000bf05300 */
[----:B------:R-:W-:Y:S05]  /*0e90*/  @!P0 BRA `(.L_x_10) ;  /* 0x0000000000108947 */ /* 0x000fea0003800000 */
[----:B0-----:R-:W0:Y:S02]  /*0ea0*/  LDC.64 R2, c[0x0][0x588] ;  /* 0x00016200ff027b82 */ /* 0x001e240000000a00 */
[----:B0-----:R-:W2:Y:S02]  /*0eb0*/  LDG.E R2, desc[UR20][R2.64] ;  /* 0x0000001402027981 */ /* 0x001ea4000c1e1900 */
[----:B--2---:R-:W-:Y:S01]  /*0ec0*/  R2UR UR22, R2 ;  /* 0x00000000021672ca */ /* 0x004fe200000e0000 */
[----:B------:R-:W-:-:S14]  /*0ed0*/  BRA `(.L_x_9) ;  /* 0x0000000000047947 */ /* 0x000fdc0003800000 */
.L_x_10:
[----:B------:R-:W-:-:S05]  /*0ee0*/  ULDC UR22, c[0x0][0x580] ;  /* 0x0001600000167ab9 */ /* 0x000fca0000000800 */
.L_x_9:
[----:B------:R-:W-:Y:S02]  /*0ef0*/  ULDC.64 UR4, c[0x0][0x5a0] ;  /* 0x0001680000047ab9 */ /* 0x000fe40000000a00 */
        /* <DEDUP_REMOVED lines=11> */
.L_x_11:
        /* <DEDUP_REMOVED lines=8> */
.L_x_13:
[----:B------:R-:W-:-:S05]  /*1030*/  ULDC UR23, c[0x0][0x584] ;  /* 0x0001610000177ab9 */ /* 0x000fca0000000800 */
.L_x_12:
[----:B------:R-:W-:-:S13]  /*1040*/  LOP3.LUT P0, RZ, R0, 0xff, RZ, 0xc0, !PT ;  /* 0x000000ff00ff7812 */ /* 0x000fda000780c0ff */
[----:B------:R-:W-:Y:S05]  /*1050*/  @!P0 EXIT ;  /* 0x000000000000894d */ /* 0x000fea0003800000 */
[----:B------:R-:W-:Y:S01]  /*1060*/  ULDC UR4, c[0x0][0x28c] ;  /* 0x0000a30000047ab9 */ /* 0x000fe20000000800 */
[----:B------:R-:W-:Y:S02]  /*1070*/  ULOP3.LUT UR24, UR13, 0x1, URZ, 0xfc, !UPT ;  /* 0x000000010d187892 */ /* 0x000fe4000f8efc3f */
[----:B------:R-:W-:-:S04]  /*1080*/  UIADD3 UR4, UR4, 0x3f, URZ ;  /* 0x0000003f04047890 */ /* 0x000fc8000fffe03f */
[----:B------:R-:W-:-:S04]  /*1090*/  USHF.R.S32.HI UR5, URZ, 0x1f, UR4 ;  /* 0x0000001f3f057899 */ /* 0x000fc80008011404 */
[----:B------:R-:W-:-:S03]  /*10a0*/  ULEA.HI UR5, UR5, UR4, URZ, 0x6 ;  /* 0x0000000405057291 */ /* 0x000fc6000f8f303f */
[----:B------:R-:W-:Y:S01]  /*10b0*/  UMOV UR4, URZ ;  /* 0x0000003f00047c82 */ /* 0x000fe20008000000 */
[----:B------:R-:W-:-:S03]  /*10c0*/  USHF.R.S32.HI UR9, URZ, 0x6, UR5 ;  /* 0x000000063f097899 */ /* 0x000fc60008011405 */
[----:B------:R-:W-:-:S09]  /*10d0*/  UMOV UR5, URZ ;  /* 0x0000003f00057c82 */ /* 0x000fd20008000000 */
.L_x_550:
[----:B------:R-:W-:Y:S01]  /*10e0*/  STL [R1+0x470], RZ ;  /* 0x000470ff01007387 */ /* 0x000fe20000100800 */
[----:B-1----:R-:W1:Y:S01]  /*10f0*/  S2UR UR16, SR_CgaCtaId ;  /* 0x00000000001079c3 */ /* 0x002e620000008800 */
[----:B------:R-:W-:Y:S01]  /*1100*/  UMOV UR15, 0x400 ;  /* 0x00000400000f7882 */ /* 0x000fe20000000000 */
[----:B------:R-:W-:Y:S01]  /*1110*/  UMOV UR6, URZ ;  /* 0x0000003f00067c82 */ /* 0x000fe20008000000 */
[----:B------:R-:W-:Y:S01]  /*1120*/  STL [R1+0x46c], RZ ;  /* 0x00046cff01007387 */ /* 0x000fe20000100800 */
[----:B------:R-:W-:Y:S01]  /*1130*/  UMOV UR7, URZ ;  /* 0x0000003f00077c82 */ /* 0x000fe20008000000 */
[----:B------:R-:W-:Y:S01]  /*1140*/  UMOV UR8, URZ ;  /* 0x0000003f00087c82 */ /* 0x000fe20008000000 */
[----:B------:R-:W-:Y:S01]  /*1150*/  CS2R R228, SRZ ;  /* 0x0000000000e47805 */ /* 0x000fe2000001ff00 */
[----:B------:R-:W-:Y:S01]  /*1160*/  STL [R1+0x468], RZ ;  /* 0x000468ff01007387 */ /* 0x000fe20000100800 */
[----:B0-----:R-:W0:Y:S01]  /*1170*/  LDC R2, c[0x0][0x28c] ;  /* 0x0000a300ff027b82 */ /* 0x001e220000000800 */
[----:B------:R-:W-:-:S02]  /*1180*/  CS2R R226, SRZ ;  /* 0x0000000000e27805 */ /* 0x000fc4000001ff00 */
[----:B------:R-:W-:Y:S01]  /*1190*/  CS2R R224, SRZ ;  /* 0x0000000000e07805 */ /* 0x000fe2000001ff00 */
[----:B------:R-:W-:Y:S01]  /*11a0*/  STL [R1+0x464], RZ ;  /* 0x000464ff01007387 */ /* 0x000fe20000100800 */
[----:B------:R-:W-:Y:S02]  /*11b0*/  CS2R R222, SRZ ;  /* 0x0000000000de7805 */ /* 0x000fe4000001ff00 */
[----:B------:R-:W-:Y:S02]  /*11c0*/  CS2R R220, SRZ ;  /* 0x0000000000dc7805 */ /* 0x000fe4000001ff00 */
[----:B------:R-:W-:Y:S01]  /*11d0*/  CS2R R218, SRZ ;  /* 0x0000000000da7805 */ /* 0x000fe2000001ff00 */
[----:B------:R-:W-:Y:S01]  /*11e0*/  STL [R1+0x460], RZ ;  /* 0x000460ff01007387 */ /* 0x000fe20000100800 */
[----:B------:R-:W-:Y:S02]  /*11f0*/  CS2R R216, SRZ ;  /* 0x0000000000d87805 */ /* 0x000fe4000001ff00 */
        /* <DEDUP_REMOVED lines=15> */
[----:B0-----:R-:W-:Y:S02]  /*12f0*/  ISETP.GE.AND P0, PT, R2, 0x1, PT ;  /* 0x000000010200780c */ /* 0x001fe40003f06270 */
        /* <DEDUP_REMOVED lines=40> */
[----:B------:R-:W-:Y:S01]  /*1580*/  CS2R R4, SRZ ;  /* 0x0000000000047805 */ /* 0x000fe2000001ff00 */
[----:B------:R-:W-:Y:S01]  /*1590*/  IMAD.MOV.U32 R3, RZ, RZ, RZ ;  /* 0x000000ffff037224 */ /* 0x000fe200078e00ff */
[----:B------:R-:W-:Y:S01]  /*15a0*/  STL [R1+0x424], RZ ;  /* 0x000424ff01007387 */ /* 0x000fe20000100800 */
[----:B------:R-:W-:-:S02]  /*15b0*/  CS2R R24, SRZ ;  /* 0x0000000000187805 */ /* 0x000fc4000001ff00 */
[----:B------:R-:W-:Y:S02]  /*15c0*/  CS2R R26, SRZ ;  /* 0x00000000001a7805 */ /* 0x000fe4000001ff00 */
[----:B------:R-:W-:Y:S01]  /*15d0*/  CS2R R28, SRZ ;  /* 0x00000000001c7805 */ /* 0x000fe2000001ff00 */
[----:B------:R-:W-:Y:S01]  /*15e0*/  STL [R1+0x420], RZ ;  /* 0x000420ff01007387 */ /* 0x000fe20000100800 */
[----:B------:R-:W-:Y:S02]  /*15f0*/  CS2R R30, SRZ ;  /* 0x00000000001e7805 */ /* 0x000fe4000001ff00 */
[----:B------:R-:W-:Y:S02]  /*1600*/  CS2R R32, SRZ ;  /* 0x0000000000207805 */ /* 0x000fe4000001ff00 */
[----:B------:R-:W-:Y:S01]  /*1610*/  CS2R R34, SRZ ;  /* 0x0000000000227805 */ /* 0x000fe2000001ff00 */
        /* <DEDUP_REMOVED lines=77> */
[----:B------:R-:W-:-:S03]  /*1af0*/  CS2R R150, SRZ ;  /* 0x0000000000967805 */ /* 0x000fc6000001ff00 */
[----:B------:R-:W-:Y:S04]  /*1b00*/  STL [R1+0x3cc], RZ ;  /* 0x0003ccff01007387 */ /* 0x000fe80000100800 */
        /* <DEDUP_REMOVED lines=115> */
[----:B------:R-:W-:Y:S04]  /*2240*/  STL [R1], RZ ;  /* 0x000000ff01007387 */ /* 0x000fe80000100800 */
        /* <DEDUP_REMOVED lines=39> */
[----:B------:R-:W-:Y:S01]  /*24c0*/  STL [R1+0xa0], RZ ;  /* 0x0000a0ff01007387 */ /* 0x000fe20000100800 */
[----:B------:R-:W0:Y:S03]  /*24d0*/  S2R R0, SR_TID.X ;  /* 0x0000000000007919 */ /* 0x000e260000002100 */
        /* <DEDUP_REMOVED lines=8> */
[----:B0-----:R-:W-:-:S03]  /*2560*/  LOP3.LUT R0, R0, 0x80, RZ, 0xc0, !PT ;  /* 0x0000008000007812 */ /* 0x001fc600078ec0ff */
[----:B------:R-:W-:Y:S01]  /*2570*/  STL [R1+0xc4], RZ ;  /* 0x0000c4ff01007387 */ /* 0x000fe20000100800 */
[----:B------:R-:W-:-:S03]  /*2580*/  SHF.R.U32.HI R0, RZ, 0x7, R0 ;  /* 0x00000007ff007819 */ /* 0x000fc60000011600 */
        /* <DEDUP_REMOVED lines=33> */
[----:B------:R-:W0:Y:S04]  /*27a0*/  SHFL.IDX PT, R0, R0, RZ, 0x1f ;  /* 0x00001fff00007589 */ /* 0x000e2800000e0000 */
[----:B------:R2:W-:Y:S04]  /*27b0*/  STL [R1+0x14c], RZ ;  /* 0x00014cff01007387 */ /* 0x0005e80000100800 */
[----:B------:R2:W-:Y:S04]  /*27c0*/  STL [R1+0x150], RZ ;  /* 0x000150ff01007387 */ /* 0x0005e80000100800 */
[----:B------:R2:W-:Y:S04]  /*27d0*/  STL [R1+0x154], RZ ;  /* 0x000154ff01007387 */ /* 0x0005e80000100800 */
[----:B------:R2:W-:Y:S04]  /*27e0*/  STL [R1+0x158], RZ ;  /* 0x000158ff01007387 */ /* 0x0005e80000100800 */
[----:B------:R2:W-:Y:S04]  /*27f0*/  STL [R1+0x15c], RZ ;  /* 0x00015cff01007387 */ /* 0x0005e80000100800 */
[----:B------:R2:W-:Y:S01]  /*2800*/  STL [R1+0x160], RZ ;  /* 0x000160ff01007387 */ /* 0x0005e20000100800 */
[----:B0-----:R-:W-:Y:S01]  /*2810*/  R2UR UR12, R0 ;  /* 0x00000000000c72ca */ /* 0x001fe200000e0000 */
[----:B------:R-:W-:-:S02]  /*2820*/  IMAD.U32 R0, RZ, RZ, UR4 ;  /* 0x00000004ff007e24 */ /* 0x000fc4000f8e00ff */
[----:B------:R2:W-:Y:S04]  /*2830*/  STL [R1+0x164], RZ ;  /* 0x000164ff01007387 */ /* 0x0005e80000100800 */
[----:B------:R2:W-:Y:S04]  /*2840*/  STL [R1+0x168], RZ ;  /* 0x000168ff01007387 */ /* 0x0005e80000100800 */
[----:B------:R2:W-:Y:S02]  /*2850*/  STL [R1+0x16c], RZ ;  /* 0x00016cff01007387 */ /* 0x0005e40000100800 */
[----:B------:R-:W-:-:S02]  /*2860*/  ULEA.HI UR11, UR12, UR12, URZ, 0x1 ;  /* 0x0000000c0c0b7291 */ /* 0x000fc4000f8f083f */
[----:B------:R2:W-:Y:S02]  /*2870*/  STL [R1+0x170], RZ ;  /* 0x000170ff01007387 */ /* 0x0005e40000100800 */
[----:B------:R-:W-:Y:S02]  /*2880*/  ULOP3.LUT UR14, UR11, 0xffffe, URZ, 0xc0, !UPT ;  /* 0x000ffffe0b0e7892 */ /* 0x000fe4000f8ec03f */
[----:B------:R2:W-:Y:S01]  /*2890*/  STL [R1+0x174], RZ ;  /* 0x000174ff01007387 */ /* 0x0005e20000100800 */
[----:B-1----:R-:W-:Y:S02]  /*28a0*/  ULEA UR11, UR16, UR15, 0x18 ;  /* 0x0000000f100b7291 */ /* 0x002fe4000f8ec03f */
[----:B------:R-:W-:Y:S01]  /*28b0*/  UIADD3 UR14, UR12, -UR14, URZ ;  /* 0x8000000e0c0e7290 */ /* 0x000fe2000fffe03f */
[----:B------:R2:W-:Y:S03]  /*28c0*/  STL [R1+0x178], RZ ;  /* 0x000178ff01007387 */ /* 0x0005e60000100800 */
[----:B------:R-:W-:Y:S01]  /*28d0*/  ULEA UR14, UR14, UR11, 0xc ;  /* 0x0000000b0e0e7291 */ /* 0x000fe2000f8e603f */
[----:B------:R2:W-:Y:S03]  /*28e0*/  STL [R1+0x17c], RZ ;  /* 0x00017cff01007387 */ /* 0x0005e60000100800 */
[----:B------:R-:W-:Y:S01]  /*28f0*/  UIADD3 UR14, UR14, 0x180, URZ ;  /* 0x000001800e0e7890 */ /* 0x000fe2000fffe03f */
[----:B------:R2:W-:Y:S03]  /*2900*/  STL [R1+0x180], RZ ;  /* 0x000180ff01007387 */ /* 0x0005e60000100800 */
[----:B------:R-:W-:Y:S01]  /*2910*/  USHF.R.U32.HI UR12, URZ, 0x4, UR14 ;  /* 0x000000043f0c7899 */ /* 0x000fe2000801160e */
[----:B------:R2:W-:Y:S02]  /*2920*/  STL [R1+0x184], RZ ;  /* 0x000184ff01007387 */ /* 0x0005e40000100800 */
[----:B------:R-:W-:Y:S01]  /*2930*/  UMOV UR14, UR5 ;  /* 0x00000005000e7c82 */ /* 0x000fe20008000000 */
[----:B------:R-:W-:Y:S01]  /*2940*/  ULOP3.LUT UR12, UR12, 0x3fff, URZ, 0xc0, !UPT ;  /* 0x00003fff0c0c7892 */ /* 0x000fe2000f8ec03f */
[----:B------:R2:W-:Y:S04]  /*2950*/  STL [R1+0x188], RZ ;  /* 0x000188ff01007387 */ /* 0x0005e80000100800 */
        /* <DEDUP_REMOVED lines=28> */
[----:B------:R2:W-:Y:S01]  /*2b20*/  STL [R1+0x1fc], RZ ;  /* 0x0001fcff01007387 */ /* 0x0005e20000100800 */
[----:B------:R-:W-:Y:S05]  /*2b30*/  @!P0 BRA `(.L_x_14) ;  /* 0x0000004400508947 */ /* 0x000fea0003800000 */
[----:B------:R-:W-:-:S06]  /*2b40*/  UISETP.NE.AND UP0, UPT, UR24, 0x3, UPT ;  /* 0x000000031800788c */ /* 0x000fcc000bf05270 */
[----:B------:R-:W-:-:S13]  /*2b50*/  PLOP3.LUT P1, PT, PT, PT, UP0, 0x80, 0x0 ;  /* 0x000000000000781c */ /* 0x000fda0003f2f008 */
[----:B------:R-:W-:Y:S05]  /*2b60*/  @!P1 BRA `(.L_x_15) ;  /* 0x0000000000049947 */ /* 0x000fea0003800000 */
[----:B------:R-:W-:Y:S01]  /*2b70*/  BPT.TRAP 0x1 ;  /* 0x000000040000795c */ /* 0x000fe20000300000 */
.L_x_15:
[----:B------:R-:W-:Y:S01]  /*2b80*/  ULEA UR6, UR5, UR11, 0x3 ;  /* 0x0000000b05067291 */ /* 0x000fe2000f8e183f */
[----:B------:R-:W-:-:S05]  /*2b90*/  IMAD.U32 R0, RZ, RZ, UR4 ;  /* 0x00000004ff007e24 */ /* 0x000fca000f8e00ff */
[----:B------:R-:W-:-:S04]  /*2ba0*/  SHF.L.U32 R0, R0, 0x1f, RZ ;  /* 0x0000001f00007819 */ /* 0x000fc800000006ff */
[----:B------:R0:W1:Y:S01]  /*2bb0*/  SYNCS.PHASECHK.TRANS64.TRYWAIT P0, [UR6], R0 ;  /* 0x00000000ff0075a7 */ /* 0x0000620008000146 */
[----:B------:R-:W-:Y:S05]  /*2bc0*/  @!P1 BRA `(.L_x_16) ;  /* 0x0000000000049947 */ /* 0x000fea0003800000 */
[----:B------:R-:W-:Y:S01]  /*2bd0*/  BPT.TRAP 0x1 ;  /* 0x000000040000795c */ /* 0x000fe20000300000 */
.L_x_16:
[----:B-1----:R-:W-:Y:S05]  /*2be0*/  @P0 BRA `(.L_x_17) ;  /* 0x0000000000080947 */ /* 0x002fea0003800000 */
[----:B------:R-:W1:Y:S02]  /*2bf0*/  SYNCS.PHASECHK.TRANS64.TRYWAIT P0, [UR6], R0 ;  /* 0x00000000ff0075a7 */ /* 0x000e640008000146 */
[----:B-1----:R-:W-:Y:S05]  /*2c00*/  @!P0 BRA `(.L_x_18) ;  /* 0x0000022c00208947 */ /* 0x002fea0003800000 */
.L_x_17:
[----:B------:R-:W-:Y:S01]  /*2c10*/  UIADD3 UR6, UR11, 0x18180, URZ ;  /* 0x000181800b067890 */ /* 0x000fe2000fffe03f */
[----:B------:R-:W-:Y:S01]  /*2c20*/  WARPGROUP.ARRIVE ;  /* 0x00000000000079c5 */ /* 0x000fe20000000000 */
[----:B------:R-:W-:Y:S02]  /*2c30*/  ULOP3.LUT UR7, UR12, 0x10000, URZ, 0xfc, !UPT ;  /* 0x000100000c077892 */ /* 0x000fe4000f8efc3f */
[----:B------:R-:W-:Y:S02]  /*2c40*/  USHF.R.U32.HI UR6, URZ, 0x4, UR6 ;  /* 0x000000043f067899 */ /* 0x000fe40008011606 */
[----:B------:R-:W-:Y:S02]  /*2c50*/  UIMAD UR7, UR5, 0x300, UR7 ;  /* 0x00000300050778a4 */ /* 0x000fe4000f8e0207 */
[----:B------:R-:W-:Y:S01]  /*2c60*/  ULOP3.LUT UR6, UR6, 0x3fff, URZ, 0xc0, !UPT ;  /* 0x00003fff06067892 */ /* 0x000fe2000f8ec03f */
[----:B------:R-:W-:Y:S01]  /*2c70*/  UMOV UR17, 0x80000020 ;  /* 0x8000002000117882 */ /* 0x000fe20000000000 */
[----:B------:R-:W-:-:S02]  /*2c80*/  UMOV UR19, 0x80000020 ;  /* 0x8000002000137882 */ /* 0x000fc40000000000 */
[----:B------:R-:W-:Y:S01]  /*2c90*/  ULOP3.LUT UR6, UR6, 0x10000, URZ, 0xfc, !UPT ;  /* 0x0001000006067892 */ /* 0x000fe2000f8efc3f */
[----:B------:R-:W-:-:S03]  /*2ca0*/  UMOV UR16, UR7 ;  /* 0x0000000700107c82 */ /* 0x000fc60008000000 */
[----:B------:R-:W-:-:S03]  /*2cb0*/  ULEA UR8, UR5, UR6, 0xa ;  /* 0x0000000605087291 */ /* 0x000fc6000f8e503f */
[----:B------:R-:W-:-:S04]  /*2cc0*/  UMOV UR6, 0x2 ;  /* 0x0000000200067882 */ /* 0x000fc80000000000 */
[----:B------:R-:W-:Y:S02]  /*2cd0*/  UMOV UR18, UR8 ;  /* 0x0000000800127c82 */ /* 0x000fe40008000000 */
[----:B------:R-:W-:Y:S01]  /*2ce0*/  QGMMA.64x256x32.F32.E4M3.E4M3 R24, gdesc[UR16], RZ, !UPT, gsb0 ;  /* 0x03e00000101879f3 */ /* 0x000fe2000c0008ff */
[----:B------:R-:W-:Y:S01]  /*2cf0*/  UIADD3 UR16, UR7, 0x200, URZ ;  /* 0x0000020007107890 */ /* 0x000fe2000fffe03f */
[----:B------:R-:W-:Y:S01]  /*2d00*/  UMOV UR17, 0x80000020 ;  /* 0x8000002000117882 */ /* 0x000fe20000000000 */
[----:B------:R-:W-:Y:S02]  /*2d10*/  WARPGROUP.DEPBAR.LE gsb0, 0x0 ;  /* 0x00008000000079c5 */ /* 0x000fe40000010000 */
[----:B------:R-:W-:Y:S04]  /*2d20*/  STL.64 [R1], R24 ;  /* 0x0000001801007387 */ /* 0x000fe80000100a00 */
[----:B------:R-:W-:Y:S04]  /*2d30*/  STL.64 [R1+0x8], R26 ;  /* 0x0000081a01007387 */ /* 0x000fe80000100a00 */
        /* <DEDUP_REMOVED lines=61> */
[----:B------:R3:W-:Y:S02]  /*3110*/  STL.64 [R1+0x1f8], R150 ;  /* 0x0001f89601007387 */ /* 0x0007e40000100a00 */
[----:B---3--:R-:W-:-:S06]  /*3120*/  WARPGROUP.ARRIVE ;  /* 0x00000000000079c5 */ /* 0x008fcc0000000000 */
[----:B------:R-:W-:Y:S03]  /*3130*/  QGMMA.64x256x32.F32.E4M3.E4M3 R24, gdesc[UR16], RZ, !UPT, gsb0 ;  /* 0x03e00000101879f3 */ /* 0x000fe6000c0008ff */
[----:B------:R-:W-:Y:S02]  /*3140*/  WARPGROUP.DEPBAR.LE gsb0, 0x0 ;  /* 0x00008000000079c5 */ /* 0x000fe40000010000 */
        /* <DEDUP_REMOVED lines=25> */
[----:B------:R3:W-:Y:S04]  /*32e0*/  STL.64 [R1+0x490], R100 ;  /* 0x0004906401007387 */ /* 0x0007e80000100a00 */
        /* <DEDUP_REMOVED lines=70> */
[----:B---3--:R-:W3:Y:S04]  /*3750*/  LDL.LU.64 R100, [R1] ;  /* 0x0000000001647983 */ /* 0x008ee80000300a00 */
[----:B------:R-:W3:Y:S04]  /*3760*/  LDL.LU.64 R102, [R1+0x8] ;  /* 0x0000080001667983 */ /* 0x000ee80000300a00 */
        /* <DEDUP_REMOVED lines=61> */
[----:B------:R-:W3:Y:S01]  /*3b40*/  LDL.LU.64 R226, [R1+0x1f8] ;  /* 0x0001f80001e27983 */ /* 0x000ee20000300a00 */
[----:B------:R-:W-:-:S02]  /*3b50*/  UIADD3 UR16, UR7, 0x2, URZ ;  /* 0x0000000207107890 */ /* 0x000fc4000fffe03f */
[----:B------:R-:W-:Y:S01]  /*3b60*/  UIADD3 UR18, UR8, 0x2, URZ ;  /* 0x0000000208127890 */ /* 0x000fe2000fffe03f */
[----:B------:R-:W-:Y:S01]  /*3b70*/  STL [R1+0x358], RZ ;  /* 0x000358ff01007387 */ /* 0x000fe20000100800 */
[----:B------:R-:W-:Y:S01]  /*3b80*/  UMOV UR17, 0x80000020 ;  /* 0x8000002000117882 */ /* 0x000fe20000000000 */
[----:B------:R-:W-:Y:S02]  /*3b90*/  UMOV UR19, 0x80000020 ;  /* 0x8000002000137882 */ /* 0x000fe40000000000 */
        /* <DEDUP_REMOVED lines=25> */
[----:B---3--:R-:W-:-:S06]  /*3d30*/  WARPGROUP.ARRIVE ;  /* 0x00000000000079c5 */ /* 0x008fcc0000000000 */
[----:B------:R-:W-:Y:S03]  /*3d40*/  QGMMA.64x256x32.F32.E4M3.E4M3 R100, gdesc[UR16], R100, gsb0 ;  /* 0x03e00000106479f3 */ /* 0x000fe60008000864 */
[----:B------:R-:W-:Y:S02]  /*3d50*/  WARPGROUP.DEPBAR.LE gsb0, 0x0 ;  /* 0x00008000000079c5 */ /* 0x000fe40000010000 */
[----:B------:R-:W-:Y:S01]  /*3d60*/  STL.64 [R1], R100 ;  /* 0x0000006401007387 */ /* 0x000fe20000100a00 */
[----:B------:R-:W-:Y:S01]  /*3d70*/  UIADD3 UR16, UR7, 0x202, URZ ;  /* 0x0000020207107890 */ /* 0x000fe2000fffe03f */
[----:B------:R-:W-:Y:S02]  /*3d80*/  IMAD.MOV.U32 R2, RZ, RZ, R226 ;  /* 0x000000ffff027224 */ /* 0x000fe400078e00e2 */
[----:B------:R-:W-:Y:S01]  /*3d90*/  STL.64 [R1+0x8], R102 ;  /* 0x0000086601007387 */ /* 0x000fe20000100a00 */
[----:B------:R-:W-:Y:S01]  /*3da0*/  UMOV UR17, 0x80000020 ;  /* 0x8000002000117882 */ /* 0x000fe20000000000 */
[----:B------:R-:W-:Y:S01]  /*3db0*/  ULDC UR7, c[0x0][0x50c] ;  /* 0x0001430000077ab9 */ /* 0x000fe20000000800 */
[----:B01----:R-:W-:Y:S01]  /*3dc0*/  IMAD.MOV.U32 R0, RZ, RZ, R227 ;  /* 0x000000ffff007224 */ /* 0x003fe200078e00e3 */
        /* <DEDUP_REMOVED lines=62> */
[----:B0-----:R-:W3:Y:S04]  /*41b0*/  LDL.LU.64 R150, [R1+0x558] ;  /* 0x0005580001967983 */ /* 0x001ee80000300a00 */
        /* <DEDUP_REMOVED lines=25> */
[----:B------:R-:W-:Y:S01]  /*4350*/  UISETP.NE.AND UP0, UPT, UR7, 0x2, UPT ;  /* 0x000000020700788c */ /* 0x000fe2000bf05270 */
[----:B------:R-:W-:-:S02]  /*4360*/  CS2R R228, SRZ ;  /* 0x0000000000e47805 */ /* 0x000fc4000001ff00 */
[----:B-1----:R-:W-:Y:S01]  /*4370*/  CS2R R226, SRZ ;  /* 0x0000000000e27805 */ /* 0x002fe2000001ff00 */
[----:B------:R0:W-:Y:S01]  /*4380*/  STL [R1+0x2f0], RZ ;  /* 0x0002f0ff01007387 */ /* 0x0001e20000100800 */
[----:B------:R-:W-:Y:S01]  /*4390*/  USEL UR7, URZ, 0x1, UP0 ;  /* 0x000000013f077887 */ /* 0x000fe20008000000 */
[----:B------:R-:W-:Y:S02]  /*43a0*/  CS2R R224, SRZ ;  /* 0x0000000000e07805 */ /* 0x000fe4000001ff00 */
[----:B------:R-:W-:Y:S01]  /*43b0*/  CS2R R222, SRZ ;  /* 0x0000000000de7805 */ /* 0x000fe2000001ff00 */
[----:B------:R0:W-:Y:S01]  /*43c0*/  STL [R1+0x2ec], RZ ;  /* 0x0002ecff01007387 */ /* 0x0001e20000100800 */
[----:B------:R-:W-:Y:S02]  /*43d0*/  CS2R R220, SRZ ;  /* 0x0000000000dc7805 */ /* 0x000fe4000001ff00 */
[----:B------:R-:W-:Y:S02]  /*43e0*/  CS2R R218, SRZ ;  /* 0x0000000000da7805 */ /* 0x000fe4000001ff00 */
[----:B------:R-:W-:Y:S01]  /*43f0*/  ISETP.NE.AND P0, PT, RZ, UR7, PT ;  /* 0x00000007ff007c0c */ /* 0x000fe2000bf05270 */
[----:B------:R0:W-:Y:S01]  /*4400*/  STL [R1+0x2e8], RZ ;  /* 0x0002e8ff01007387 */ /* 0x0001e20000100800 */
[----:B------:R-:W-:-:S02]  /*4410*/  CS2R R216, SRZ ;  /* 0x0000000000d87805 */ /* 0x000fc4000001ff00 */
[----:B------:R-:W-:Y:S02]  /*4420*/  CS2R R214, SRZ ;  /* 0x0000000000d67805 */ /* 0x000fe4000001ff00 */
[----:B------:R-:W-:Y:S01]  /*4430*/  CS2R R212, SRZ ;  /* 0x0000000000d47805 */ /* 0x000fe2000001ff00 */
[----:B------:R0:W-:Y:S01]  /*4440*/  STL [R1+0x2e4], RZ ;  /* 0x0002e4ff01007387 */ /* 0x0001e20000100800 */
[----:B------:R-:W-:Y:S02]  /*4450*/  CS2R R210, SRZ ;  /* 0x0000000000d27805 */ /* 0x000fe4000001ff00 */
[----:B------:R-:W-:Y:S02]  /*4460*/  CS2R R208, SRZ ;  /* 0x0000000000d07805 */ /* 0x000fe4000001ff00 */
[----:B------:R-:W-:Y:S01]  /*4470*/  CS2R R206, SRZ ;  /* 0x0000000000ce7805 */ /* 0x000fe2000001ff00 */
        /* <DEDUP_REMOVED lines=49> */
[----:B------:R-:W-:Y:S01]  /*4790*/  CS2R R4, SRZ ;  /* 0x0000000000047805 */ /* 0x000fe2000001ff00 */
[----:B------:R-:W-:-:S02]  /*47a0*/  IMAD.MOV.U32 R3, RZ, RZ, RZ ;  /* 0x000000ffff037224 */ /* 0x000fc400078e00ff */
        /* <DEDUP_REMOVED lines=44> */
[----:B---3--:R-:W-:-:S06]  /*4a70*/  WARPGROUP.ARRIVE ;  /* 0x00000000000079c5 */ /* 0x008fcc0000000000 */
[----:B------:R-:W-:Y:S03]  /*4a80*/  QGMMA.64x256x32.F32.E4M3.E4M3 R24, gdesc[UR16], R24, gsb0 ;  /* 0x03e00000101879f3 */ /* 0x000fe60008000818 */
[----:B------:R-:W-:Y:S02]  /*4a90*/  WARPGROUP.DEPBAR.LE gsb0, 0x0 ;  /* 0x00008000000079c5 */ /* 0x000fe40000010000 */
[----:B0-----:R-:W-:Y:S05]  /*4aa0*/  @!P0 BRA `(.L_x_19) ;  /* 0x0000002400588947 */ /* 0x001fea0003800000 */
[----:B------:R-:W3:Y:S04]  /*4ab0*/  LDL R3, [R1] ;  /* 0x0000000001037983 */ /* 0x000ee80000100800 */
[----:B------:R-:W4:Y:S04]  /*4ac0*/  LDL R4, [R1+0x4] ;  /* 0x0000040001047983 */ /* 0x000f280000100800 */
[----:B------:R-:W5:Y:S04]  /*4ad0*/  LDL R5, [R1+0x8] ;  /* 0x0000080001057983 */ /* 0x000f680000100800 */
[----:B------:R-:W2:Y:S04]  /*4ae0*/  LDL R6, [R1+0xc] ;  /* 0x00000c0001067983 */ /* 0x000ea80000100800 */
        /* <DEDUP_REMOVED lines=93> */
[----:B------:R0:W-:Y:S04]  /*50c0*/  STL [R1+0x4fc], R123 ;  /* 0x0004fc7b01007387 */ /* 0x0001e80000100800 */
[----:B0-----:R-:W3:Y:S04]  /*50d0*/  LDL R123, [R1+0x184] ;  /* 0x00018400017b7983 */ /* 0x001ee80000100800 */
[----:B------:R0:W-:Y:S04]  /*50e0*/  STL [R1+0x4f8], R124 ;  /* 0x0004f87c01007387 */ /* 0x0001e80000100800 */
[----:B0-----:R-:W4:Y:S04]  /*50f0*/  LDL R124, [R1+0x188] ;  /* 0x00018800017c7983 */ /* 0x001f280000100800 */
[----:B------:R0:W-:Y:S04]  /*5100*/  STL [R1+0x4f4], R125 ;  /* 0x0004f47d01007387 */ /* 0x0001e80000100800 */
[----:B0-----:R-:W5:Y:S04]  /*5110*/  LDL R125, [R1+0x18c] ;  /* 0x00018c00017d7983 */ /* 0x001f680000100800 */
[----:B------:R0:W-:Y:S04]  /*5120*/  STL [R1+0x4f0], R126 ;  /* 0x0004f07e01007387 */ /* 0x0001e80000100800 */
[----:B0-----:R-:W2:Y:S04]  /*5130*/  LDL R126, [R1+0x190] ;  /* 0x00019000017e7983 */ /* 0x001ea80000100800 */
[----:B------:R0:W-:Y:S04]  /*5140*/  STL [R1+0x4ec], R127 ;  /* 0x0004ec7f01007387 */ /* 0x0001e80000100800 */
[----:B0-----:R-:W4:Y:S04]  /*5150*/  LDL R127, [R1+0x194] ;  /* 0x00019400017f7983 */ /* 0x001f280000100800 */
        /* <DEDUP_REMOVED lines=47> */
[----:B0-----:R-:W4:Y:S01]  /*5450*/  LDL R151, [R1+0x1f4] ;  /* 0x0001f40001977983 */ /* 0x001f220000100800 */
[----:B-----5:R-:W-:-:S01]  /*5460*/  FADD R125, RZ, R125 ;  /* 0x0000007dff7d7221 */ /* 0x020fc20000000000 */
[----:B---3--:R-:W-:Y:S01]  /*5470*/  FADD R228, RZ, R123 ;  /* 0x0000007bffe47221 */ /* 0x008fe20000000000 */
[----:B--2---:R-:W-:-:S01]  /*5480*/  FADD R126, RZ, R126 ;  /* 0x0000007eff7e7221 */ /* 0x004fc20000000000 */
[----:B------:R-:W2:Y:S01]  /*5490*/  LDL.LU R123, [R1+0x4fc] ;  /* 0x0004fc00017b7983 */ /* 0x000ea20000300800 */
[----:B----4-:R-:W-:-:S01]  /*54a0*/  FADD R229, RZ, R124 ;  /* 0x0000007cffe57221 */ /* 0x010fc20000000000 */
[----:B------:R-:W-:Y:S01]  /*54b0*/  FADD R127, RZ, R127 ;  /* 0x0000007fff7f7221 */ /* 0x000fe20000000000 */
[----:B------:R-:W-:-:S01]  /*54c0*/  FADD R2, RZ, R2 ;  /* 0x00000002ff027221 */ /* 0x000fc20000000000 */
[----:B------:R-:W3:Y:S01]  /*54d0*/  LDL.LU R124, [R1+0x4f8] ;  /* 0x0004f800017c7983 */ /* 0x000ee20000300800 */
[----:B------:R-:W-:-:S01]  /*54e0*/  FADD R128, RZ, R128 ;  /* 0x00000080ff807221 */ /* 0x000fc20000000000 */
[----:B------:R-:W-:Y:S01]  /*54f0*/  FADD R0, RZ, R0 ;  /* 0x00000000ff007221 */ /* 0x000fe20000000000 */
[----:B------:R-:W-:-:S01]  /*5500*/  FADD R3, RZ, R3 ;  /* 0x00000003ff037221 */ /* 0x000fc20000000000 */
[----:B------:R0:W-:Y:S01]  /*5510*/  STL [R1+0x200], R125 ;  /* 0x0002007d01007387 */ /* 0x0001e20000100800 */
[----:B------:R-:W-:-:S01]  /*5520*/  FADD R129, RZ, R129 ;  /* 0x00000081ff817221 */ /* 0x000fc20000000000 */
[----:B------:R-:W-:Y:S01]  /*5530*/  FADD R130, RZ, R130 ;  /* 0x00000082ff827221 */ /* 0x000fe20000000000 */
[----:B------:R-:W-:-:S01]  /*5540*/  FADD R4, RZ, R4 ;  /* 0x00000004ff047221 */ /* 0x000fc20000000000 */
[----:B------:R-:W-:Y:S01]  /*5550*/  FADD R5, RZ, R5 ;  /* 0x00000005ff057221 */ /* 0x000fe20000000000 */
[----:B------:R-:W-:-:S01]  /*5560*/  FADD R6, RZ, R6 ;  /* 0x00000006ff067221 */ /* 0x000fc20000000000 */
[----:B------:R-:W-:Y:S01]  /*5570*/  FADD R7, RZ, R7 ;  /* 0x00000007ff077221 */ /* 0x000fe20000000000 */
[----:B------:R-:W-:-:S01]  /*5580*/  FADD R8, RZ, R8 ;  /* 0x00000008ff087221 */ /* 0x000fc20000000000 */
[----:B------:R-:W-:Y:S01]  /*5590*/  FADD R9, RZ, R9 ;  /* 0x00000009ff097221 */ /* 0x000fe20000000000 */
[----:B------:R-:W-:-:S01]  /*55a0*/  FADD R10, RZ, R10 ;  /* 0x0000000aff0a7221 */ /* 0x000fc20000000000 */
[----:B0-----:R-:W4:Y:S01]  /*55b0*/  LDL.LU R125, [R1+0x4f4] ;  /* 0x0004f400017d7983 */ /* 0x001f220000300800 */
        /* <DEDUP_REMOVED lines=13> */
[----:B0-----:R-:W5:Y:S01]  /*5690*/  LDL.LU R126, [R1+0x4f0] ;  /* 0x0004f000017e7983 */ /* 0x001f620000300800 */
        /* <DEDUP_REMOVED lines=98> */
[----:B------:R-:W-:-:S03]  /*5cc0*/  FADD R227, RZ, R227 ;  /* 0x000000e3ffe37221 */ /* 0x000fc60000000000 */
[----:B------:R0:W-:Y:S01]  /*5cd0*/  STL [R1+0x224], R134 ;  /* 0x0002248601007387 */ /* 0x0001e20000100800 */
[----:B------:R-:W-:-:S03]  /*5ce0*/  FADD R139, RZ, R139 ;  /* 0x0000008bff8b7221 */ /* 0x000fc60000000000 */
[----:B0-----:R-:W5:Y:S04]  /*5cf0*/  LDL.LU R134, [R1+0x4d0] ;  /* 0x0004d00001867983 */ /* 0x001f680000300800 */
        /* <DEDUP_REMOVED lines=36> */
[----:B------:R0:W-:Y:S04]  /*5f40*/  STL [R1+0x258], R147 ;  /* 0x0002589301007387 */ /* 0x0001e80000100800 */
        /* <DEDUP_REMOVED lines=10> */
[----:B------:R1:W-:Y:S01]  /*5ff0*/  STL [R1+0x270], R0 ;  /* 0x0002700001007387 */ /* 0x0003e20000100800 */
[----:B0-----:R-:W-:-:S01]  /*6000*/  FADD R2, RZ, R24 ;  /* 0x00000018ff027221 */ /* 0x001fc20000000000 */
[----:B-1----:R-:W-:-:S04]  /*6010*/  FADD R0, RZ, R25 ;  /* 0x00000019ff007221 */ /* 0x002fc80000000000 */
        /* <DEDUP_REMOVED lines=195> */
[----:B--2---:R-:W-:-:S04]  /*6c50*/  FADD R0, RZ, R123 ;  /* 0x0000007bff007221 */ /* 0x004fc80000000000 */
[----:B------:R3:W-:Y:S04]  /*6c60*/  STL [R1+0x3fc], R2 ;  /* 0x0003fc0201007387 */ /* 0x0007e80000100800 */
[----:B------:R4:W-:Y:S01]  /*6c70*/  STL [R1+0x400], R0 ;  /* 0x0004000001007387 */ /* 0x0009e20000100800 */
[----:B---3--:R-:W-:-:S01]  /*6c80*/  FADD R2, RZ, R124 ;  /* 0x0000007cff027221 */ /* 0x008fc20000000000 */
[----:B----4-:R-:W-:-:S04]  /*6c90*/  FADD R0, RZ, R125 ;  /* 0x0000007dff007221 */ /* 0x010fc80000000000 */
[----:B------:R5:W-:Y:S04]  /*6ca0*/  STL [R1+0x404], R2 ;  /* 0x0004040201007387 */ /* 0x000be80000100800 */
[----:B------:R0:W-:Y:S01]  /*6cb0*/  STL [R1+0x408], R0 ;  /* 0x0004080001007387 */ /* 0x0001e20000100800 */
[----:B-----5:R-:W-:-:S01]  /*6cc0*/  FADD R2, RZ, R126 ;  /* 0x0000007eff027221 */ /* 0x020fc20000000000 */
[----:B0-----:R-:W-:-:S04]  /*6cd0*/  FADD R0, RZ, R127 ;  /* 0x0000007fff007221 */ /* 0x001fc80000000000 */
        /* <DEDUP_REMOVED lines=50> */
[----:B------:R-:W-:-:S05]  /*7000*/  UMOV UR6, URZ ;  /* 0x0000003f00067c82 */ /* 0x000fca0008000000 */
.L_x_19:
[----:B------:R-:W-:-:S04]  /*7010*/  UIADD3 UR14, UR5, 0x1, URZ ;  /* 0x00000001050e7890 */ /* 0x000fc8000fffe03f */
[----:B------:R-:W-:-:S04]  /*7020*/  UISETP.NE.AND UP0, UPT, UR14, 0x8, UPT ;  /* 0x000000080e00788c */ /* 0x000fc8000bf05270 */
[----:B------:R-:W-:Y:S02]  /*7030*/  USEL UR8, URZ, 0x1, UP0 ;  /* 0x000000013f087887 */ /* 0x000fe40008000000 */
[----:B------:R-:W-:Y:S02]  /*7040*/  USEL UR14, UR14, URZ, UP0 ;  /* 0x0000003f0e0e7287 */ /* 0x000fe40008000000 */
[----:B------:R-:W-:-:S06]  /*7050*/  ULOP3.LUT UR8, UR4, UR8, URZ, 0x3c, !UPT ;  /* 0x0000000804087292 */ /* 0x000fcc000f8e3c3f */
[----:B0-----:R-:W-:Y:S01]  /*7060*/  IMAD.U32 R0, RZ, RZ, UR8 ;  /* 0x00000008ff007e24 */ /* 0x001fe2000f8e00ff */
[----:B------:R-:W-:-:S06]  /*7070*/  UMOV UR8, 0x1 ;  /* 0x0000000100087882 */ /* 0x000fcc0000000000 */
.L_x_14:
[----:B------:R-:W-:-:S04]  /*7080*/  UISETP.LT.AND UP0, UPT, UR9, 0x1, UPT ;  /* 0x000000010900788c */ /* 0x000fc8000bf01270 */
[----:B------:R-:W-:-:S04]  /*7090*/  USEL UR15, UR9, 0x1, UP0 ;  /* 0x00000001090f7887 */ /* 0x000fc80008000000 */
[----:B------:R-:W-:-:S04]  /*70a0*/  UIADD3 UR15, UR9, -UR15, URZ ;  /* 0x8000000f090f7290 */ /* 0x000fc8000fffe03f */
[----:B------:R-:W-:-:S06]  /*70b0*/  UISETP.GE.AND UP0, UPT, UR15, 0x1, UPT ;  /* 0x000000010f00788c */ /* 0x000fcc000bf06270 */
[----:B------:R-:W-:-:S13]  /*70c0*/  PLOP3.LUT P0, PT, PT, PT, UP0, 0x80, 0x0 ;  /* 0x000000000000781c */ /* 0x000fda0003f0f008 */
[----:B------:R-:W-:Y:S05]  /*70d0*/  @!P0 BRA `(.L_x_20) ;  /* 0x0000006000208947 */ /* 0x000fea0003800000 */
[----:B------:R-:W-:Y:S01]  /*70e0*/  UMOV UR25, UR5 ;  /* 0x0000000500197c82 */ /* 0x000fe20008000000 */
[----:B------:R-:W-:-:S05]  /*70f0*/  ULDC UR26, c[0x0][0x50c] ;  /* 0x00014300001a7ab9 */ /* 0x000fca0000000800 */
.L_x_28:
[----:B------:R-:W-:-:S06]  /*7100*/  UISETP.NE.AND UP0, UPT, UR24, 0x3, UPT ;  /* 0x000000031800788c */ /* 0x000fcc000bf05270 */
[----:B------:R-:W-:-:S13]  /*7110*/  PLOP3.LUT P1, PT, PT, PT, UP0, 0x80, 0x0 ;  /* 0x000000000000781c */ /* 0x000fda0003f2f008 */
[----:B0-----:R-:W-:Y:S05]  /*7120*/  @!P1 BRA `(.L_x_21) ;  /* 0x0000000000049947 */ /* 0x001fea0003800000 */
[----:B------:R-:W-:Y:S01]  /*7130*/  BPT.TRAP 0x1 ;  /* 0x000000040000795c */ /* 0x000fe20000300000 */
.L_x_21:
[----:B------:R-:W0:Y:S01]  /*7140*/  S2UR UR16, SR_CgaCtaId ;  /* 0x00000000001079c3 */ /* 0x000e220000008800 */
[----:B------:R-:W-:Y:S01]  /*7150*/  UMOV UR11, 0x400 ;  /* 0x00000400000b7882 */ /* 0x000fe20000000000 */
[----:B------:R-:W-:Y:S01]  /*7160*/  SHF.L.U32 R2, R0, 0x1f, RZ ;  /* 0x0000001f00027819 */ /* 0x000fe200000006ff */
[----:B0-----:R-:W-:-:S04]  /*7170*/  ULEA UR11, UR16, UR11, 0x18 ;  /* 0x0000000b100b7291 */ /* 0x001fc8000f8ec03f */
[----:B------:R-:W-:-:S09]  /*7180*/  ULEA UR16, UR14, UR11, 0x3 ;  /* 0x0000000b0e107291 */ /* 0x000fd2000f8e183f */
[----:B------:R0:W1:Y:S01]  /*7190*/  SYNCS.PHASECHK.TRANS64.TRYWAIT P0, [UR16], R2 ;  /* 0x00000002ff0075a7 */ /* 0x0000620008000150 */
[----:B------:R-:W-:Y:S05]  /*71a0*/  @!P1 BRA `(.L_x_22) ;  /* 0x0000000000049947 */ /* 0x000fea0003800000 */
[----:B------:R-:W-:Y:S01]  /*71b0*/  BPT.TRAP 0x1 ;  /* 0x000000040000795c */ /* 0x000fe20000300000 */
.L_x_22:
[----:B-1----:R-:W-:Y:S05]  /*71c0*/  @P0 BRA `(.L_x_23) ;  /* 0x0000000000080947 */ /* 0x002fea0003800000 */
[----:B------:R-:W1:Y:S02]  /*71d0*/  SYNCS.PHASECHK.TRANS64.TRYWAIT P0, [UR16], R2 ;  /* 0x00000002ff0075a7 */ /* 0x000e640008000150 */
[----:B-1----:R-:W-:Y:S05]  /*71e0*/  @!P0 BRA `(.L_x_24) ;  /* 0x000001e400c08947 */ /* 0x002fea0003800000 */
.L_x_23:
        /* <DEDUP_REMOVED lines=64> */
[----:B-1----:R-:W3:Y:S04]  /*75f0*/  LDL.LU.64 R100, [R1] ;  /* 0x0000000001647983 */ /* 0x002ee80000300a00 */
        /* <DEDUP_REMOVED lines=64> */
[----:B------:R-:W-:Y:S02]  /*7a00*/  UISETP.NE.AND UP0, UPT, UR7, URZ, UPT ;  /* 0x0000003f0700728c */ /* 0x000fe4000bf05270 */
[----:B------:R-:W-:Y:S02]  /*7a10*/  USHF.R.U32.HI UR16, URZ, 0x4, UR16 ;  /* 0x000000043f107899 */ /* 0x000fe40008011610 */
[----:B------:R-:W-:Y:S02]  /*7a20*/  USEL UR8, UR8, URZ, !UP0 ;  /* 0x0000003f08087287 */ /* 0x000fe4000c000000 */
[----:B------:R-:W-:Y:S02]  /*7a30*/  ULOP3.LUT UR16, UR16, 0x3fff, URZ, 0xc0, !UPT ;  /* 0x00003fff10107892 */ /* 0x000fe4000f8ec03f */
[----:B------:R-:W-:Y:S02]  /*7a40*/  UISETP.NE.U32.AND UP0, UPT, UR8, URZ, UPT ;  /* 0x0000003f0800728c */ /* 0x000fe4000bf05070 */
[----:B------:R-:W-:-:S02]  /*7a50*/  ULOP3.LUT UR7, UR12, 0x10000, URZ, 0xfc, !UPT ;  /* 0x000100000c077892 */ /* 0x000fc4000f8efc3f */
[----:B------:R-:W-:Y:S02]  /*7a60*/  ULOP3.LUT UR8, UR16, 0x10000, URZ, 0xfc, !UPT ;  /* 0x0001000010087892 */ /* 0x000fe4000f8efc3f */
[----:B------:R-:W-:Y:S02]  /*7a70*/  UIMAD UR7, UR14, 0x300, UR7 ;  /* 0x000003000e0778a4 */ /* 0x000fe4000f8e0207 */
[----:B------:R-:W-:Y:S01]  /*7a80*/  ULEA UR8, UR14, UR8, 0xa ;  /* 0x000000080e087291 */ /* 0x000fe2000f8e503f */
[----:B------:R-:W-:Y:S01]  /*7a90*/  UMOV UR17, 0x80000020 ;  /* 0x8000002000117882 */ /* 0x000fe20000000000 */
[----:B------:R-:W-:-:S03]  /*7aa0*/  UMOV UR19, 0x80000020 ;  /* 0x8000002000137882 */ /* 0x000fc60000000000 */
[----:B------:R-:W-:Y:S02]  /*7ab0*/  UMOV UR16, UR7 ;  /* 0x0000000700107c82 */ /* 0x000fe40008000000 */
[----:B------:R-:W-:Y:S01]  /*7ac0*/  UMOV UR18, UR8 ;  /* 0x0000000800127c82 */ /* 0x000fe20008000000 */
[----:B---3--:R-:W-:-:S06]  /*7ad0*/  WARPGROUP.ARRIVE ;  /* 0x00000000000079c5 */ /* 0x008fcc0000000000 */
[----:B------:R-:W-:Y:S03]  /*7ae0*/  QGMMA.64x256x32.F32.E4M3.E4M3 R100, gdesc[UR16], R100, UP0, gsb0 ;  /* 0x03e00000106479f3 */ /* 0x000fe6000b800864 */
        /* <DEDUP_REMOVED lines=65> */
[----:B-1----:R-:W3:Y:S04]  /*7f00*/  LDL.LU.64 R226, [R1+0x888] ;  /* 0x0008880001e27983 */ /* 0x002ee80000300a00 */
[----:B------:R-:W4:Y:S04]  /*7f10*/  LDL.LU.64 R224, [R1+0x880] ;  /* 0x0008800001e07983 */ /* 0x000f280000300a00 */
[----:B------:R-:W2:Y:S04]  /*7f20*/  LDL.LU.64 R222, [R1+0x878] ;  /* 0x0008780001de7983 */ /* 0x000ea80000300a00 */
        /* <DEDUP_REMOVED lines=60> */
[----:B------:R-:W2:Y:S01]  /*82f0*/  LDL.LU.64 R100, [R1+0x690] ;  /* 0x0006900001647983 */ /* 0x000ea20000300a00 */
[----:B------:R-:W-:Y:S01]  /*8300*/  UIADD3 UR16, UR7, 0x200, URZ ;  /* 0x0000020007107890 */ /* 0x000fe2000fffe03f */
[----:B------:R-:W-:-:S02]  /*8310*/  UMOV UR17, 0x80000020 ;  /* 0x8000002000117882 */ /* 0x000fc40000000000 */
[----:B---3--:R-:W-:Y:S04]  /*8320*/  STL.64 [R1+0x688], R226 ;  /* 0x000688e201007387 */ /* 0x008fe80000100a00 */
[----:B----4-:R-:W-:Y:S04]  /*8330*/  STL.64 [R1+0x680], R224 ;  /* 0x000680e001007387 */ /* 0x010fe80000100a00 */
[----:B--2---:R-:W-:Y:S04]  /*8340*/  STL.64 [R1+0x678], R222 ;  /* 0x000678de01007387 */ /* 0x004fe80000100a00 */
        /* <DEDUP_REMOVED lines=34> */
[----:B------:R-:W-:Y:S01]  /*8570*/  STL.64 [R1+0x560], R152 ;  /* 0x0005609801007387 */ /* 0x000fe20000100a00 */
[----:B------:R-:W-:-:S06]  /*8580*/  WARPGROUP.ARRIVE ;  /* 0x00000000000079c5 */ /* 0x000fcc0000000000 */
[----:B------:R-:W-:Y:S03]  /*8590*/  QGMMA.64x256x32.F32.E4M3.E4M3 R24, gdesc[UR16], R24, UP0, gsb0 ;  /* 0x03e00000101879f3 */ /* 0x000fe6000b800818 */
        /* <DEDUP_REMOVED lines=27> */
[----:B-1----:R-:W2:Y:S04]  /*8750*/  LDL.LU.64 R100, [R1] ;  /* 0x0000000001647983 */ /* 0x002ea80000300a00 */
        /* <DEDUP_REMOVED lines=63> */
[----:B------:R-:W-:-:S02]  /*8b50*/  UIADD3 UR16, UR7, 0x2, URZ ;  /* 0x0000000207107890 */ /* 0x000fc4000fffe03f */
[----:B------:R-:W-:Y:S01]  /*8b60*/  UIADD3 UR18, UR8, 0x2, URZ ;  /* 0x0000000208127890 */ /* 0x000fe2000fffe03f */
[----:B------:R-:W-:Y:S01]  /*8b70*/  UMOV UR17, 0x80000020 ;  /* 0x8000002000117882 */ /* 0x000fe20000000000 */
[----:B------:R-:W-:Y:S01]  /*8b80*/  UMOV UR19, 0x80000020 ;  /* 0x8000002000137882 */ /* 0x000fe20000000000 */
[----:B--2---:R-:W-:-:S06]  /*8b90*/  WARPGROUP.ARRIVE ;  /* 0x00000000000079c5 */ /* 0x004fcc0000000000 */
[----:B------:R-:W-:Y:S03]  /*8ba0*/  QGMMA.64x256x32.F32.E4M3.E4M3 R100, gdesc[UR16], R100, gsb0 ;  /* 0x03e00000106479f3 */ /* 0x000fe60008000864 */
[----:B------:R-:W-:Y:S02]  /*8bb0*/  WARPGROUP.DEPBAR.LE gsb0, 0x0 ;  /* 0x00008000000079c5 */ /* 0x000fe40000010000 */
[----:B------:R-:W-:Y:S01]  /*8bc0*/  STL.64 [R1], R100 ;  /* 0x0000006401007387 */ /* 0x000fe20000100a00 */
[----:B0-----:R-:W-:-:S03]  /*8bd0*/  IMAD.MOV.U32 R2, RZ, RZ, R219 ;  /* 0x000000ffff027224 */ /* 0x001fc600078e00db */
        /* <DEDUP_REMOVED lines=63> */
[----:B0-----:R0:W5:Y:S04]  /*8fd0*/  LDL.LU.64 R226, [R1+0x688] ;  /* 0x0006880001e27983 */ /* 0x0011680000300a00 */
[----:B------:R0:W5:Y:S04]  /*8fe0*/  LDL.LU.64 R224, [R1+0x680] ;  /* 0x0006800001e07983 */ /* 0x0001680000300a00 */
        /* <DEDUP_REMOVED lines=63> */
[----:B------:R-:W-:Y:S01]  /*93e0*/  UMOV UR17, 0x80000020 ;  /* 0x8000002000117882 */ /* 0x000fe20000000000 */
[----:B------:R-:W-:-:S04]  /*93f0*/  UIADD3 UR6, UR6, 0x2, URZ ;  /* 0x0000000206067890 */ /* 0x000fc8000fffe03f */
[----:B------:R-:W-:-:S04]  /*9400*/  UISETP.NE.AND UP0, UPT, UR6, UR26, UPT ;  /* 0x0000001a0600728c */ /* 0x000fc8000bf05270 */
[----:B------:R-:W-:-:S06]  /*9410*/  USEL UR7, URZ, 0x1, UP0 ;  /* 0x000000013f077887 */ /* 0x000fcc0008000000 */
[----:B------:R-:W-:Y:S01]  /*9420*/  ISETP.NE.AND P0, PT, RZ, UR7, PT ;  /* 0x00000007ff007c0c */ /* 0x000fe2000bf05270 */
[----:B--2---:R-:W-:-:S06]  /*9430*/  WARPGROUP.ARRIVE ;  /* 0x00000000000079c5 */ /* 0x004fcc0000000000 */
[----:B------:R-:W-:Y:S03]  /*9440*/  QGMMA.64x256x32.F32.E4M3.E4M3 R24, gdesc[UR16], R24, gsb0 ;  /* 0x03e00000101879f3 */ /* 0x000fe60008000818 */
[----:B------:R-:W-:-:S03]  /*9450*/  WARPGROUP.DEPBAR.LE gsb0, 0x0 ;  /* 0x00008000000079c5 */ /* 0x000fc60000010000 */
[----:B0-----:R-:W-:Y:S05]  /*9460*/  @!P0 BRA `(.L_x_25) ;  /* 0x0000003800e08947 */ /* 0x001fea0003800000 */
[----:B------:R0:W-:Y:S04]  /*9470*/  STL [R1+0x684], R26 ;  /* 0x0006841a01007387 */ /* 0x0001e80000100800 */
[----:B0-----:R-:W2:Y:S04]  /*9480*/  LDL R26, [R1] ;  /* 0x00000000011a7983 */ /* 0x001ea80000100800 */
[----:B------:R0:W-:Y:S04]  /*9490*/  STL [R1+0x680], R27 ;  /* 0x0006801b01007387 */ /* 0x0001e80000100800 */
[----:B0-----:R-:W3:Y:S04]  /*94a0*/  LDL R27, [R1+0x4] ;  /* 0x00000400011b7983 */ /* 0x001ee80000100800 */
        /* <DEDUP_REMOVED lines=187> */
[----:B0-----:R-:W4:Y:S04]  /*a060*/  LDL.LU R121, [R1+0x21c] ;  /* 0x00021c0001797983 */ /* 0x001f280000300800 */
        /* <DEDUP_REMOVED lines=60> */
[----:B-----5:R0:W-:Y:S04]  /*a430*/  STL [R1+0x48c], R0 ;  /* 0x00048c0001007387 */ /* 0x0201e80000100800 */
[----:B0-----:R-:W4:Y:S01]  /*a440*/  LDL R0, [R1+0x178] ;  /* 0x0001780001007983 */ /* 0x001f220000100800 */
[----:B--2---:R-:W-:-:S01]  /*a450*/  FADD R3, R26, R3 ;  /* 0x000000031a037221 */ /* 0x004fc20000000000 */
[----:B---3--:R-:W-:Y:S01]  /*a460*/  FADD R4, R27, R4 ;  /* 0x000000041b047221 */ /* 0x008fe20000000000 */
[----:B----4-:R-:W-:-:S01]  /*a470*/  FADD R5, R28, R5 ;  /* 0x000000051c057221 */ /* 0x010fc20000000000 */
[----:B------:R-:W2:Y:S01]  /*a480*/  LDL.LU R26, [R1+0x684] ;  /* 0x00068400011a7983 */ /* 0x000ea20000300800 */
[----:B------:R-:W-:-:S01]  /*a490*/  FADD R6, R29, R6 ;  /* 0x000000061d067221 */ /* 0x000fc20000000000 */
[----:B------:R-:W-:-:S02]  /*a4a0*/  FADD R7, R30, R7 ;  /* 0x000000071e077221 */ /* 0x000fc40000000000 */
[----:B------:R-:W3:Y:S01]  /*a4b0*/  LDL.LU R27, [R1+0x680] ;  /* 0x00068000011b7983 */ /* 0x000ee20000300800 */
[----:B------:R-:W-:-:S03]  /*a4c0*/  FADD R8, R31, R8 ;  /* 0x000000081f087221 */ /* 0x000fc60000000000 */
[----:B------:R-:W4:Y:S01]  /*a4d0*/  LDL.LU R28, [R1+0x67c] ;  /* 0x00067c00011c7983 */ /* 0x000f220000300800 */
        /* <DEDUP_REMOVED lines=168> */
[----:B------:R-:W-:-:S01]  /*af60*/  FADD R221, R116, R221 ;  /* 0x000000dd74dd7221 */ /* 0x000fc20000000000 */
[----:B------:R-:W-:Y:S02]  /*af70*/  FADD R145, R146, R145 ;  /* 0x0000009192917221 */ /* 0x000fe40000000000 */
[----:B------:R-:W4:Y:S01]  /*af80*/  LDL.LU R113, [R1+0x528] ;  /* 0x0005280001717983 */ /* 0x000f220000300800 */
[----:B------:R-:W-:-:S01]  /*af90*/  FADD R222, R117, R222 ;  /* 0x000000de75de7221 */ /* 0x000fc20000000000 */
[----:B------:R-:W-:Y:S02]  /*afa0*/  FADD R141, R143, R141 ;  /* 0x0000008d8f8d7221 */ /* 0x000fe40000000000 */
[----:B------:R-:W4:Y:S01]  /*afb0*/  LDL.LU R114, [R1+0x524] ;  /* 0x0005240001727983 */ /* 0x000f220000300800 */
[----:B------:R-:W-:-:S03]  /*afc0*/  FADD R223, R118, R223 ;  /* 0x000000df76df7221 */ /* 0x000fc60000000000 */
[----:B------:R-:W4:Y:S01]  /*afd0*/  LDL.LU R115, [R1+0x520] ;  /* 0x0005200001737983 */ /* 0x000f220000300800 */
[----:B------:R-:W-:-:S01]  /*afe0*/  FADD R224, R119, R224 ;  /* 0x000000e077e07221 */ /* 0x000fc20000000000 */
[----:B------:R-:W-:Y:S02]  /*aff0*/  FADD R137, R139, R137 ;  /* 0x000000898b897221 */ /* 0x000fe40000000000 */
        /* <DEDUP_REMOVED lines=8> */
[----:B------:R-:W-:Y:S01]  /*b080*/  FADD R121, R123, R121 ;  /* 0x000000797b797221 */ /* 0x000fe20000000000 */
[----:B------:R-:W-:-:S01]  /*b090*/  FADD R125, R127, R125 ;  /* 0x0000007d7f7d7221 */ /* 0x000fc20000000000 */
[----:B------:R-:W-:Y:S01]  /*b0a0*/  STL [R1+0x200], R145 ;  /* 0x0002009101007387 */ /* 0x000fe20000100800 */
[----:B------:R-:W-:-:S01]  /*b0b0*/  FADD R227, R150, R227 ;  /* 0x000000e396e37221 */ /* 0x000fc20000000000 */
[----:B------:R-:W-:Y:S01]  /*b0c0*/  FADD R226, R151, R226 ;  /* 0x000000e297e27221 */ /* 0x000fe20000000000 */
[----:B------:R-:W-:-:S01]  /*b0d0*/  FADD R228, R149, R228 ;  /* 0x000000e495e47221 */ /* 0x000fc20000000000 */
[----:B------:R-:W-:Y:S01]  /*b0e0*/  STL [R1+0x204], R141 ;  /* 0x0002048d01007387 */ /* 0x000fe20000100800 */
[----:B------:R-:W-:-:S03]  /*b0f0*/  FADD R229, R147, R229 ;  /* 0x000000e593e57221 */ /* 0x000fc60000000000 */
[----:B------:R-:W2:Y:S04]  /*b100*/  LDL.LU R0, [R1+0x250] ;  /* 0x0002500001007983 */ /* 0x000ea80000300800 */
[----:B------:R-:W-:Y:S04]  /*b110*/  STL [R1+0x208], R137 ;  /* 0x0002088901007387 */ /* 0x000fe80000100800 */
[----:B------:R0:W-:Y:S04]  /*b120*/  STL [R1+0x20c], R134 ;  /* 0x00020c8601007387 */ /* 0x0001e80000100800 */
[----:B------:R-:W3:Y:S04]  /*b130*/  LDL.LU R130, [R1+0x24c] ;  /* 0x00024c0001827983 */ /* 0x000ee80000300800 */
[----:B------:R-:W-:Y:S04]  /*b140*/  STL [R1+0x210], R131 ;  /* 0x0002108301007387 */ /* 0x000fe80000100800 */
[----:B0-----:R-:W4:Y:S04]  /*b150*/  LDL.LU R134, [R1+0x248] ;  /* 0x0002480001867983 */ /* 0x001f280000300800 */
[----:B------:R-:W-:Y:S04]  /*b160*/  STL [R1+0x214], R129 ;  /* 0x0002148101007387 */ /* 0x000fe80000100800 */
[----:B------:R0:W-:Y:S04]  /*b170*/  STL [R1+0x21c], R121 ;  /* 0x00021c7901007387 */ /* 0x0001e80000100800 */
[----:B------:R1:W-:Y:S04]  /*b180*/  STL [R1+0x218], R125 ;  /* 0x0002187d01007387 */ /* 0x0003e80000100800 */
[----:B0-----:R-:W4:Y:S04]  /*b190*/  LDL.LU R121, [R1+0x220] ;  /* 0x0002200001797983 */ /* 0x001f280000300800 */
[----:B------:R-:W4:Y:S04]  /*b1a0*/  LDL.LU R123, [R1+0x224] ;  /* 0x00022400017b7983 */ /* 0x000f280000300800 */
[----:B-1----:R-:W4:Y:S04]  /*b1b0*/  LDL.LU R125, [R1+0x228] ;  /* 0x00022800017d7983 */ /* 0x002f280000300800 */
[----:B------:R-:W4:Y:S04]  /*b1c0*/  LDL.LU R127, [R1+0x22c] ;  /* 0x00022c00017f7983 */ /* 0x000f280000300800 */
[----:B------:R-:W4:Y:S04]  /*b1d0*/  LDL.LU R150, [R1+0x230] ;  /* 0x0002300001967983 */ /* 0x000f280000300800 */
[----:B------:R-:W4:Y:S04]  /*b1e0*/  LDL.LU R146, [R1+0x234] ;  /* 0x0002340001927983 */ /* 0x000f280000300800 */
[----:B------:R-:W4:Y:S04]  /*b1f0*/  LDL.LU R143, [R1+0x238] ;  /* 0x00023800018f7983 */ /* 0x000f280000300800 */
[----:B------:R-:W4:Y:S04]  /*b200*/  LDL.LU R141, [R1+0x23c] ;  /* 0x00023c00018d7983 */ /* 0x000f280000300800 */
[----:B------:R-:W4:Y:S04]  /*b210*/  LDL.LU R139, [R1+0x240] ;  /* 0x00024000018b7983 */ /* 0x000f280000300800 */
[----:B------:R-:W4:Y:S04]  /*b220*/  LDL.LU R137, [R1+0x244] ;  /* 0x0002440001897983 */ /* 0x000f280000300800 */
[----:B------:R-:W4:Y:S04]  /*b230*/  LDL R129, [R1+0x1e0] ;  /* 0x0001e00001817983 */ /* 0x000f280000100800 */
[----:B------:R-:W4:Y:S04]  /*b240*/  LDL R131, [R1+0x1e4] ;  /* 0x0001e40001837983 */ /* 0x000f280000100800 */
[----:B------:R-:W4:Y:S04]  /*b250*/  LDL R133, [R1+0x1e8] ;  /* 0x0001e80001857983 */ /* 0x000f280000100800 */
[----:B------:R-:W4:Y:S04]  /*b260*/  LDL R135, [R1+0x1ec] ;  /* 0x0001ec0001877983 */ /* 0x000f280000100800 */
[----:B------:R-:W4:Y:S04]  /*b270*/  LDL R151, [R1+0x1f0] ;  /* 0x0001f00001977983 */ /* 0x000f280000100800 */
[----:B------:R-:W4:Y:S04]  /*b280*/  LDL R149, [R1+0x1f4] ;  /* 0x0001f40001957983 */ /* 0x000f280000100800 */
[----:B------:R-:W4:Y:S04]  /*b290*/  LDL R147, [R1+0x1f8] ;  /* 0x0001f80001937983 */ /* 0x000f280000100800 */
[----:B------:R-:W4:Y:S01]  /*b2a0*/  LDL R145, [R1+0x1fc] ;  /* 0x0001fc0001917983 */ /* 0x000f220000100800 */
[----:B--2---:R-:W-:-:S01]  /*b2b0*/  FADD R0, R2, R0 ;  /* 0x0000000002007221 */ /* 0x004fc20000000000 */
[----:B---3--:R-:W-:Y:S01]  /*b2c0*/  FADD R130, R132, R130 ;  /* 0x0000008284827221 */ /* 0x008fe20000000000 */
[----:B----4-:R-:W-:-:S02]  /*b2d0*/  FADD R121, R120, R121 ;  /* 0x0000007978797221 */ /* 0x010fc40000000000 */
[----:B------:R-:W2:Y:S01]  /*b2e0*/  LDL.LU R120, [R1+0x50c] ;  /* 0x00050c0001787983 */ /* 0x000ea20000300800 */
[----:B------:R-:W-:-:S03]  /*b2f0*/  FADD R123, R122, R123 ;  /* 0x0000007b7a7b7221 */ /* 0x000fc60000000000 */
[----:B------:R0:W-:Y:S01]  /*b300*/  STL [R1+0x220], R121 ;  /* 0x0002207901007387 */ /* 0x0001e20000100800 */
[----:B------:R-:W-:-:S01]  /*b310*/  FADD R125, R124, R125 ;  /* 0x0000007d7c7d7221 */ /* 0x000fc20000000000 */
[----:B------:R-:W-:Y:S02]  /*b320*/  FADD R127, R126, R127 ;  /* 0x0000007f7e7f7221 */ /* 0x000fe40000000000 */
[----:B0-----:R-:W3:Y:S04]  /*b330*/  LDL.LU R121, [R1+0x508] ;  /* 0x0005080001797983 */ /* 0x001ee80000300800 */
[----:B------:R-:W4:Y:S04]  /*b340*/  LDL.LU R122, [R1+0x504] ;  /* 0x00050400017a7983 */ /* 0x000f280000300800 */
[----:B------:R0:W-:Y:S01]  /*b350*/  STL [R1+0x224], R123 ;  /* 0x0002247b01007387 */ /* 0x0001e20000100800 */
[----:B------:R-:W-:-:S01]  /*b360*/  FADD R150, R128, R150 ;  /* 0x0000009680967221 */ /* 0x000fc20000000000 */
[----:B------:R-:W-:Y:S01]  /*b370*/  FADD R146, R148, R146 ;  /* 0x0000009294927221 */ /* 0x000fe20000000000 */
[----:B------:R-:W-:-:S01]  /*b380*/  FADD R143, R144, R143 ;  /* 0x0000008f908f7221 */ /* 0x000fc20000000000 */
[----:B------:R-:W-:Y:S01]  /*b390*/  FADD R141, R142, R141 ;  /* 0x0000008d8e8d7221 */ /* 0x000fe20000000000 */
[----:B0-----:R-:W4:Y:S04]  /*b3a0*/  LDL.LU R123, [R1+0x500] ;  /* 0x00050000017b7983 */ /* 0x001f280000300800 */
[----:B------:R-:W4:Y:S04]  /*b3b0*/  LDL.LU R124, [R1+0x4fc] ;  /* 0x0004fc00017c7983 */ /* 0x000f280000300800 */
[----:B------:R0:W-:Y:S01]  /*b3c0*/  STL [R1+0x228], R125 ;  /* 0x0002287d01007387 */ /* 0x0001e20000100800 */
[----:B------:R-:W-:-:S01]  /*b3d0*/  FADD R139, R140, R139 ;  /* 0x0000008b8c8b7221 */ /* 0x000fc20000000000 */
[----:B------:R-:W-:Y:S01]  /*b3e0*/  FADD R137, R138, R137 ;  /* 0x000000898a897221 */ /* 0x000fe20000000000 */
[----:B------:R-:W-:-:S01]  /*b3f0*/  FADD R134, R136, R134 ;  /* 0x0000008688867221 */ /* 0x000fc20000000000 */
[----:B0-----:R-:W4:Y:S04]  /*b400*/  LDL.LU R125, [R1+0x4f8] ;  /* 0x0004f800017d7983 */ /* 0x001f280000300800 */
[----:B------:R-:W4:Y:S04]  /*b410*/  LDL.LU R126, [R1+0x4f4] ;  /* 0x0004f400017e7983 */ /* 0x000f280000300800 */
[----:B------:R0:W-:Y:S04]  /*b420*/  STL [R1+0x22c], R127 ;  /* 0x00022c7f01007387 */ /* 0x0001e80000100800 */
[----:B0-----:R-:W4:Y:S04]  /*b430*/  LDL.LU R127, [R1+0x4f0] ;  /* 0x0004f000017f7983 */ /* 0x001f280000300800 */
[----:B------:R-:W4:Y:S04]  /*b440*/  LDL.LU R128, [R1+0x4ec] ;  /* 0x0004ec0001807983 */ /* 0x000f280000300800 */
[----:B------:R-:W-:Y:S04]  /*b450*/  STL [R1+0x230], R150 ;  /* 0x0002309601007387 */ /* 0x000fe80000100800 */
[----:B------:R-:W-:Y:S04]  /*b460*/  STL [R1+0x234], R146 ;  /* 0x0002349201007387 */ /* 0x000fe80000100800 */
[----:B------:R-:W-:Y:S04]  /*b470*/  STL [R1+0x238], R143 ;  /* 0x0002388f01007387 */ /* 0x000fe80000100800 */
[----:B------:R-:W-:Y:S04]  /*b480*/  STL [R1+0x23c], R141 ;  /* 0x00023c8d01007387 */ /* 0x000fe80000100800 */
[----:B------:R-:W-:Y:S04]  /*b490*/  STL [R1+0x240], R139 ;  /* 0x0002408b01007387 */ /* 0x000fe80000100800 */
[----:B------:R-:W-:Y:S04]  /*b4a0*/  STL [R1+0x244], R137 ;  /* 0x0002448901007387 */ /* 0x000fe80000100800 */
[----:B------:R0:W-:Y:S04]  /*b4b0*/  STL [R1+0x24c], R130 ;  /* 0x00024c8201007387 */ /* 0x0001e80000100800 */
[----:B------:R1:W-:Y:S04]  /*b4c0*/  STL [R1+0x248], R134 ;  /* 0x0002488601007387 */ /* 0x0003e80000100800 */
[----:B0-----:R-:W2:Y:S04]  /*b4d0*/  LDL.LU R130, [R1+0x254] ;  /* 0x0002540001827983 */ /* 0x001ea80000300800 */
[----:B------:R-:W3:Y:S04]  /*b4e0*/  LDL.LU R132, [R1+0x258] ;  /* 0x0002580001847983 */ /* 0x000ee80000300800 */
[----:B-1----:R-:W4:Y:S04]  /*b4f0*/  LDL.LU R134, [R1+0x25c] ;  /* 0x00025c0001867983 */ /* 0x002f280000300800 */
[----:B------:R0:W-:Y:S04]  /*b500*/  STL [R1+0x250], R0 ;  /* 0x0002500001007387 */ /* 0x0001e80000100800 */
[----:B------:R-:W4:Y:S04]  /*b510*/  LDL.LU R136, [R1+0x260] ;  /* 0x0002600001887983 */ /* 0x000f280000300800 */
        /* <DEDUP_REMOVED lines=12> */
[----:B0-----:R-:W4:Y:S01]  /*b5e0*/  LDL.LU R0, [R1+0x294] ;  /* 0x0002940001007983 */ /* 0x001f220000300800 */
[----:B--2---:R-:W-:-:S03]  /*b5f0*/  FADD R130, R129, R130 ;  /* 0x0000008281827221 */ /* 0x004fc60000000000 */
[----:B------:R-:W2:Y:S01]  /*b600*/  LDL.LU R129, [R1+0x4e8] ;  /* 0x0004e80001817983 */ /* 0x000ea20000300800 */
[----:B---3--:R-:W-:-:S03]  /*b610*/  FADD R132, R131, R132 ;  /* 0x0000008483847221 */ /* 0x008fc60000000000 */
[----:B------:R0:W-:Y:S01]  /*b620*/  STL [R1+0x254], R130 ;  /* 0x0002548201007387 */ /* 0x0001e20000100800 */
[----:B----4-:R-:W-:-:S03]  /*b630*/  FADD R134, R133, R134 ;  /* 0x0000008685867221 */ /* 0x010fc60000000000 */
[----:B0-----:R-:W3:Y:S01]  /*b640*/  LDL.LU R130, [R1+0x4e4] ;  /* 0x0004e40001827983 */ /* 0x001ee20000300800 */
[----:B------:R-:W-:-:S03]  /*b650*/  FADD R136, R135, R136 ;  /* 0x0000008887887221 */ /* 0x000fc60000000000 */
[----:B------:R-:W4:Y:S01]  /*b660*/  LDL.LU R131, [R1+0x4e0] ;  /* 0x0004e00001837983 */ /* 0x000f220000300800 */
[----:B------:R-:W-:-:S03]  /*b670*/  FADD R150, R151, R150 ;  /* 0x0000009697967221 */ /* 0x000fc60000000000 */
[----:B------:R0:W-:Y:S01]  /*b680*/  STL [R1+0x258], R132 ;  /* 0x0002588401007387 */ /* 0x0001e20000100800 */
[----:B------:R-:W-:-:S01]  /*b690*/  FADD R148, R149, R148 ;  /* 0x0000009495947221 */ /* 0x000fc20000000000 */
[----:B------:R-:W-:Y:S02]  /*b6a0*/  FADD R146, R147, R146 ;  /* 0x0000009293927221 */ /* 0x000fe40000000000 */
[----:B0-----:R-:W4:Y:S04]  /*b6b0*/  LDL.LU R132, [R1+0x4dc] ;  /* 0x0004dc0001847983 */ /* 0x001f280000300800 */
[----:B------:R-:W4:Y:S01]  /*b6c0*/  LDL.LU R133, [R1+0x4d8] ;  /* 0x0004d80001857983 */ /* 0x000f220000300800 */
[----:B------:R-:W-:-:S03]  /*b6d0*/  FADD R144, R145, R144 ;  /* 0x0000009091907221 */ /* 0x000fc60000000000 */
[----:B------:R0:W-:Y:S01]  /*b6e0*/  STL [R1+0x25c], R134 ;  /* 0x00025c8601007387 */ /* 0x0001e20000100800 */
[----:B------:R-:W-:-:S01]  /*b6f0*/  FADD R143, R24, R143 ;  /* 0x0000008f188f7221 */ /* 0x000fc20000000000 */
[----:B------:R-:W-:Y:S01]  /*b700*/  FADD R142, R25, R142 ;  /* 0x0000008e198e7221 */ /* 0x000fe20000000000 */
[----:B------:R-:W-:-:S01]  /*b710*/  FADD R141, R26, R141 ;  /* 0x0000008d1a8d7221 */ /* 0x000fc20000000000 */
[----:B0-----:R-:W4:Y:S04]  /*b720*/  LDL.LU R134, [R1+0x4d4] ;  /* 0x0004d40001867983 */ /* 0x001f280000300800 */
[----:B------:R-:W4:Y:S04]  /*b730*/  LDL.LU R135, [R1+0x4d0] ;  /* 0x0004d00001877983 */ /* 0x000f280000300800 */
[----:B------:R0:W-:Y:S01]  /*b740*/  STL [R1+0x260], R136 ;  /* 0x0002608801007387 */ /* 0x0001e20000100800 */
[----:B------:R-:W-:-:S01]  /*b750*/  FADD R140, R27, R140 ;  /* 0x0000008c1b8c7221 */ /* 0x000fc20000000000 */
[----:B------:R-:W-:Y:S01]  /*b760*/  FADD R139, R28, R139 ;  /* 0x0000008b1c8b7221 */ /* 0x000fe20000000000 */
[----:B------:R-:W-:-:S01]  /*b770*/  FADD R138, R29, R138 ;  /* 0x0000008a1d8a7221 */ /* 0x000fc20000000000 */
[----:B0-----:R-:W4:Y:S01]  /*b780*/  LDL.LU R136, [R1+0x4cc] ;  /* 0x0004cc0001887983 */ /* 0x001f220000300800 */
[----:B------:R-:W-:-:S01]  /*b790*/  FADD R137, R30, R137 ;  /* 0x000000891e897221 */ /* 0x000fc20000000000 */
[----:B------:R-:W-:Y:S01]  /*b7a0*/  FADD R2, R31, R2 ;  /* 0x000000021f027221 */ /* 0x000fe20000000000 */
[----:B------:R-:W-:-:S01]  /*b7b0*/  FADD R0, R32, R0 ;  /* 0x0000000020007221 */ /* 0x000fc20000000000 */
[----:B------:R0:W-:Y:S04]  /*b7c0*/  STL [R1+0x264], R150 ;  /* 0x0002649601007387 */ /* 0x0001e80000100800 */
        /* <DEDUP_REMOVED lines=9> */
[----:B------:R-:W2:Y:S04]  /*b860*/  LDL.LU R151, [R1+0x298] ;  /* 0x0002980001977983 */ /* 0x000ea80000300800 */
[----:B------:R1:W-:Y:S04]  /*b870*/  STL [R1+0x28c], R137 ;  /* 0x00028c8901007387 */ /* 0x0003e80000100800 */
[----:B0-----:R-:W3:Y:S04]  /*b880*/  LDL.LU R150, [R1+0x29c] ;  /* 0x00029c0001967983 */ /* 0x001ee80000300800 */
[----:B------:R0:W-:Y:S04]  /*b890*/  STL [R1+0x290], R2 ;  /* 0x0002900201007387 */ /* 0x0001e80000100800 */
[----:B------:R-:W4:Y:S04]  /*b8a0*/  LDL.LU R149, [R1+0x2a0] ;  /* 0x0002a00001957983 */ /* 0x000f280000300800 */
[----:B------:R0:W-:Y:S04]  /*b8b0*/  STL [R1+0x294], R0 ;  /* 0x0002940001007387 */ /* 0x0001e80000100800 */
        /* <DEDUP_REMOVED lines=12> */
[----:B0-----:R-:W4:Y:S04]  /*b980*/  LDL.LU R2, [R1+0x2d4] ;  /* 0x0002d40001027983 */ /* 0x001f280000300800 */
[----:B------:R-:W4:Y:S01]  /*b990*/  LDL.LU R0, [R1+0x2d8] ;  /* 0x0002d80001007983 */ /* 0x000f220000300800 */
[----:B--2---:R-:W-:-:S05]  /*b9a0*/  FADD R151, R33, R151 ;  /* 0x0000009721977221 */ /* 0x004fca0000000000 */
[----:B------:R0:W-:Y:S01]  /*b9b0*/  STL [R1+0x298], R151 ;  /* 0x0002989701007387 */ /* 0x0001e20000100800 */
[----:B---3--:R-:W-:-:S05]  /*b9c0*/  FADD R150, R34, R150 ;  /* 0x0000009622967221 */ /* 0x008fca0000000000 */
[----:B------:R1:W-:Y:S01]  /*b9d0*/  STL [R1+0x29c], R150 ;  /* 0x00029c9601007387 */ /* 0x0003e20000100800 */
[----:B----4-:R-:W-:-:S05]  /*b9e0*/  FADD R149, R35, R149 ;  /* 0x0000009523957221 */ /* 0x010fca0000000000 */
[----:B------:R2:W-:Y:S01]  /*b9f0*/  STL [R1+0x2a0], R149 ;  /* 0x0002a09501007387 */ /* 0x0005e20000100800 */
[----:B------:R-:W-:-:S01]  /*ba00*/  FADD R148, R36, R148 ;  /* 0x0000009424947221 */ /* 0x000fc20000000000 */
[----:B------:R-:W-:-:S04]  /*ba10*/  FADD R147, R37, R147 ;  /* 0x0000009325937221 */ /* 0x000fc80000000000 */
[----:B------:R3:W-:Y:S01]  /*ba20*/  STL [R1+0x2a4], R148 ;  /* 0x0002a49401007387 */ /* 0x0007e20000100800 */
[----:B------:R-:W-:-:S03]  /*ba30*/  FADD R146, R38, R146 ;  /* 0x0000009226927221 */ /* 0x000fc60000000000 */
        /* <DEDUP_REMOVED lines=20> */
[----:B0-----:R-:W4:Y:S01]  /*bb80*/  LDL.LU R151, [R1+0x2dc] ;  /* 0x0002dc0001977983 */ /* 0x001f220000300800 */
[----:B------:R-:W-:-:S03]  /*bb90*/  FADD R0, R49, R0 ;  /* 0x0000000031007221 */ /* 0x000fc60000000000 */
[----:B------:R0:W-:Y:S04]  /*bba0*/  STL [R1+0x2d0], R137 ;  /* 0x0002d08901007387 */ /* 0x0001e80000100800 */
[----:B-1----:R-:W4:Y:S04]  /*bbb0*/  LDL.LU R150, [R1+0x2e0] ;  /* 0x0002e00001967983 */ /* 0x002f280000300800 */
[----:B------:R1:W-:Y:S04]  /*bbc0*/  STL [R1+0x2d4], R2 ;  /* 0x0002d40201007387 */ /* 0x0003e80000100800 */
[----:B--2---:R-:W2:Y:S04]  /*bbd0*/  LDL.LU R149, [R1+0x2e4] ;  /* 0x0002e40001957983 */ /* 0x004ea80000300800 */
[----:B------:R1:W-:Y:S04]  /*bbe0*/  STL [R1+0x2d8], R0 ;  /* 0x0002d80001007387 */ /* 0x0003e80000100800 */
[----:B---3--:R-:W3:Y:S04]  /*bbf0*/  LDL.LU R148, [R1+0x2e8] ;  /* 0x0002e80001947983 */ /* 0x008ee80000300800 */
[----:B----4-:R-:W4:Y:S04]  /*bc00*/  LDL.LU R147, [R1+0x2ec] ;  /* 0x0002ec0001937983 */ /* 0x010f280000300800 */
        /* <DEDUP_REMOVED lines=10> */
[----:B-1----:R-:W4:Y:S04]  /*bcb0*/  LDL.LU R2, [R1+0x318] ;  /* 0x0003180001027983 */ /* 0x002f280000300800 */
[----:B------:R-:W4:Y:S01]  /*bcc0*/  LDL.LU R0, [R1+0x31c] ;  /* 0x00031c0001007983 */ /* 0x000f220000300800 */
[----:B------:R-:W-:-:S01]  /*bcd0*/  FADD R151, R50, R151 ;  /* 0x0000009732977221 */ /* 0x000fc20000000000 */
[----:B------:R-:W-:-:S04]  /*bce0*/  FADD R150, R51, R150 ;  /* 0x0000009633967221 */ /* 0x000fc80000000000 */
[----:B------:R0:W-:Y:S01]  /*bcf0*/  STL [R1+0x2dc], R151 ;  /* 0x0002dc9701007387 */ /* 0x0001e20000100800 */
[----:B--2---:R-:W-:-:S03]  /*bd00*/  FADD R149, R52, R149 ;  /* 0x0000009534957221 */ /* 0x004fc60000000000 */
[----:B------:R1:W-:Y:S01]  /*bd10*/  STL [R1+0x2e0], R150 ;  /* 0x0002e09601007387 */ /* 0x0003e20000100800 */
[----:B---3--:R-:W-:-:S03]  /*bd20*/  FADD R148, R53, R148 ;  /* 0x0000009435947221 */ /* 0x008fc60000000000 */
[----:B------:R2:W-:Y:S01]  /*bd30*/  STL [R1+0x2e4], R149 ;  /* 0x0002e49501007387 */ /* 0x0005e20000100800 */
[----:B----4-:R-:W-:-:S03]  /*bd40*/  FADD R147, R54, R147 ;  /* 0x0000009336937221 */ /* 0x010fc60000000000 */
        /* <DEDUP_REMOVED lines=198> */
[----:B------:R-:W-:Y:S01]  /*c9b0*/  STL [R1+0x3ec], R151 ;  /* 0x0003ec9701007387 */ /* 0x000fe20000100800 */
[----:B--2---:R-:W-:-:S03]  /*c9c0*/  FADD R149, R120, R149 ;  /* 0x0000009578957221 */ /* 0x004fc60000000000 */
[----:B------:R-:W-:Y:S01]  /*c9d0*/  STL [R1+0x3f0], R150 ;  /* 0x0003f09601007387 */ /* 0x000fe20000100800 */
[----:B---3--:R-:W-:-:S03]  /*c9e0*/  FADD R148, R121, R148 ;  /* 0x0000009479947221 */ /* 0x008fc60000000000 */
[----:B------:R-:W-:Y:S01]  /*c9f0*/  STL [R1+0x3f4], R149 ;  /* 0x0003f49501007387 */ /* 0x000fe20000100800 */
[----:B----4-:R-:W-:-:S03]  /*ca00*/  FADD R147, R122, R147 ;  /* 0x000000937a937221 */ /* 0x010fc60000000000 */
[----:B------:R-:W-:Y:S01]  /*ca10*/  STL [R1+0x3f8], R148 ;  /* 0x0003f89401007387 */ /* 0x000fe20000100800 */
[----:B------:R-:W-:-:S03]  /*ca20*/  FADD R146, R123, R146 ;  /* 0x000000927b927221 */ /* 0x000fc60000000000 */
        /* <DEDUP_REMOVED lines=18> */
[----:B------:R-:W-:Y:S04]  /*cb50*/  STL [R1+0x420], R138 ;  /* 0x0004208a01007387 */ /* 0x000fe80000100800 */
[----:B------:R0:W-:Y:S04]  /*cb60*/  STL [R1+0x424], R137 ;  /* 0x0004248901007387 */ /* 0x0001e80000100800 */
[----:B0-----:R-:W2:Y:S01]  /*cb70*/  LDL.LU R137, [R1+0x430] ;  /* 0x0004300001897983 */ /* 0x001ea20000300800 */
[----:B------:R-:W-:-:S01]  /*cb80*/  FADD R2, R133, R2 ;  /* 0x0000000285027221 */ /* 0x000fc20000000000 */
[----:B------:R-:W-:-:S02]  /*cb90*/  FADD R0, R134, R0 ;  /* 0x0000000086007221 */ /* 0x000fc40000000000 */
[----:B------:R-:W3:Y:S04]  /*cba0*/  LDL.LU R138, [R1+0x434] ;  /* 0x00043400018a7983 */ /* 0x000ee80000300800 */
[----:B------:R-:W-:Y:S04]  /*cbb0*/  STL [R1+0x428], R2 ;  /* 0x0004280201007387 */ /* 0x000fe80000100800 */
[----:B------:R-:W4:Y:S04]  /*cbc0*/  LDL.LU R139, [R1+0x438] ;  /* 0x00043800018b7983 */ /* 0x000f280000300800 */
        /* <DEDUP_REMOVED lines=16> */
[----:B------:R0:W-:Y:S04]  /*ccd0*/  STL [R1+0x430], R137 ;  /* 0x0004308901007387 */ /* 0x0001e80000100800 */
[----:B0-----:R-:W4:Y:S01]  /*cce0*/  LDL.LU R137, [R1+0x4c8] ;  /* 0x0004c80001897983 */ /* 0x001f220000300800 */
[----:B---3--:R-:W-:-:S05]  /*ccf0*/  FADD R138, R136, R138 ;  /* 0x0000008a888a7221 */ /* 0x008fca0000000000 */
[----:B------:R0:W-:Y:S04]  /*cd00*/  STL [R1+0x434], R138 ;  /* 0x0004348a01007387 */ /* 0x0001e80000100800 */
[----:B0-----:R-:W2:Y:S01]  /*cd10*/  LDL.LU R138, [R1+0x4c4] ;  /* 0x0004c400018a7983 */ /* 0x001ea20000300800 */
[----:B----4-:R-:W-:-:S05]  /*cd20*/  FADD R139, R137, R139 ;  /* 0x0000008b898b7221 */ /* 0x010fca0000000000 */
[----:B------:R0:W-:Y:S04]  /*cd30*/  STL [R1+0x438], R139 ;  /* 0x0004388b01007387 */ /* 0x0001e80000100800 */
[----:B0-----:R-:W3:Y:S01]  /*cd40*/  LDL.LU R139, [R1+0x4c0] ;  /* 0x0004c000018b7983 */ /* 0x001ee20000300800 */
[----:B--2---:R-:W-:-:S05]  /*cd50*/  FADD R140, R138, R140 ;  /* 0x0000008c8a8c7221 */ /* 0x004fca0000000000 */
[----:B------:R0:W-:Y:S04]  /*cd60*/  STL [R1+0x43c], R140 ;  /* 0x00043c8c01007387 */ /* 0x0001e80000100800 */
[----:B0-----:R-:W2:Y:S01]  /*cd70*/  LDL.LU R140, [R1+0x4bc] ;  /* 0x0004bc00018c7983 */ /* 0x001ea20000300800 */
[----:B---3--:R-:W-:-:S05]  /*cd80*/  FADD R141, R139, R141 ;  /* 0x0000008d8b8d7221 */ /* 0x008fca0000000000 */
        /* <DEDUP_REMOVED lines=34> */
[----:B0-----:R0:W5:Y:S01]  /*cfb0*/  LDL.LU R0, [R1+0x48c] ;  /* 0x00048c0001007983 */ /* 0x0011620000300800 */
[----:B------:R-:W-:Y:S01]  /*cfc0*/  UMOV UR6, URZ ;  /* 0x0000003f00067c82 */ /* 0x000fe20008000000 */
[----:B---3--:R-:W-:-:S05]  /*cfd0*/  FADD R2, R2, R151 ;  /* 0x0000009702027221 */ /* 0x008fca0000000000 */
[----:B------:R0:W-:Y:S02]  /*cfe0*/  STL [R1+0x470], R2 ;  /* 0x0004700201007387 */ /* 0x0001e40000100800 */
.L_x_25:
[----:B------:R-:W-:Y:S05]  /*cff0*/  @!P1 BRA `(.L_x_26) ;  /* 0x0000000000049947 */ /* 0x000fea0003800000 */
[----:B------:R-:W-:Y:S01]  /*d000*/  BPT.TRAP 0x1 ;  /* 0x000000040000795c */ /* 0x000fe20000300000 */
.L_x_26:
[----:B------:R-:W-:Y:S02]  /*d010*/  UISETP.GT.U32.AND UP0, UPT, UR13, 0x1, UPT ;  /* 0x000000010d00788c */ /* 0x000fe4000bf04070 */
[----:B------:R-:W-:-:S04]  /*d020*/  ULEA UR8, UR25, UR11, 0x3 ;  /* 0x0000000b19087291 */ /* 0x000fc8000f8e183f */
[----:B------:R-:W-:Y:S01]  /*d030*/  UIADD3 UR8, UR8, 0x40, URZ ;  /* 0x0000004008087890 */ /* 0x000fe2000fffe03f */
[----:B------:R-:W-:-:S03]  /*d040*/  PLOP3.LUT P0, PT, PT, PT, UP0, 0x80, 0x0 ;  /* 0x000000000000781c */ /* 0x000fc60003f0f008 */
[----:B------:R-:W-:-:S09]  /*d050*/  UPRMT UR8, URZ, 0x654, UR8 ;  /* 0x000006543f087896 */ /* 0x000fd20008000008 */
[----:B------:R-:W-:Y:S01]  /*d060*/  SYNCS.ARRIVE.TRANS64.RED.A1T0 RZ, [UR8], RZ ;  /* 0x000000ffffff79a7 */ /* 0x000fe20008100408 */
[----:B------:R-:W-:Y:S05]  /*d070*/  @P0 BRA `(.L_x_27) ;  /* 0x0000000000040947 */ /* 0x000fea0003800000 */
[----:B------:R-:W-:Y:S01]  /*d080*/  BPT.TRAP 0x1 ;  /* 0x000000040000795c */ /* 0x000fe20000300000 */
.L_x_27:
[----:B------:R-:W-:Y:S02]  /*d090*/  UISETP.GT.AND UP2, UPT, UR15, 0x1, UPT ;  /* 0x000000010f00788c */ /* 0x000fe4000bf44270 */
[----:B------:R-:W-:Y:S02]  /*d0a0*/  UIADD3 UR14, UR14, 0x1, URZ ;  /* 0x000000010e0e7890 */ /* 0x000fe4000fffe03f */
[----:B------:R-:W-:Y:S02]  /*d0b0*/  UIADD3 UR25, UR25, 0x1, URZ ;  /* 0x0000000119197890 */ /* 0x000fe4000fffe03f */
[----:B------:R-:W-:Y:S01]  /*d0c0*/  PLOP3.LUT P0, PT, PT, PT, UP2, 0x80, 0x0 ;  /* 0x000000000000781c */ /* 0x000fe20003f0f028 */
[----:B------:R-:W-:Y:S02]  /*d0d0*/  UISETP.NE.AND UP0, UPT, UR14, 0x8, UPT ;  /* 0x000000080e00788c */ /* 0x000fe4000bf05270 */
[----:B------:R-:W-:Y:S02]  /*d0e0*/  UISETP.NE.AND UP1, UPT, UR25, 0x8, UPT ;  /* 0x000000081900788c */ /* 0x000fe4000bf25270 */
[----:B------:R-:W-:-:S02]  /*d0f0*/  USEL UR8, URZ, 0x1, UP0 ;  /* 0x000000013f087887 */ /* 0x000fc40008000000 */
[----:B------:R-:W-:Y:S02]  /*d100*/  UIADD3 UR15, UR15, -0x1, URZ ;  /* 0xffffffff0f0f7890 */ /* 0x000fe4000fffe03f */
[----:B------:R-:W-:Y:S02]  /*d110*/  USEL UR14, UR14, URZ, UP0 ;  /* 0x0000003f0e0e7287 */ /* 0x000fe40008000000 */
[----:B-----5:R-:W-:Y:S01]  /*d120*/  LOP3.LUT R0, R0, UR8, RZ, 0x3c, !PT ;  /* 0x0000000800007c12 */ /* 0x020fe2000f8e3cff */
[----:B------:R-:W-:Y:S01]  /*d130*/  USEL UR25, UR25, URZ, UP1 ;  /* 0x0000003f19197287 */ /* 0x000fe20008800000 */
[----:B------:R-:W-:Y:S01]  /*d140*/  UMOV UR8, 0x1 ;  /* 0x0000000100087882 */ /* 0x000fe20000000000 */
[----:B------:R-:W-:Y:S10]  /*d150*/  @P0 BRA `(.L_x_28) ;  /* 0xffffff9c00e80947 */ /* 0x000ff4000383ffff */
.L_x_20:
[----:B------:R-:W-:-:S04]  /*d160*/  UISETP.NE.AND UP0, UPT, UR6, URZ, UPT ;  /* 0x0000003f0600728c */ /* 0x000fc8000bf05270 */
[----:B------:R-:W-:-:S06]  /*d170*/  USEL UR6, URZ, 0x1, !UP0 ;  /* 0x000000013f067887 */ /* 0x000fcc000c000000 */
[----:B------:R-:W-:-:S13]  /*d180*/  ISETP.NE.AND P0, PT, RZ, UR6, PT ;  /* 0x00000006ff007c0c */ /* 0x000fda000bf05270 */
[----:B------:R-:W-:Y:S05]  /*d190*/  @!P0 BRA `(.L_x_29) ;  /* 0x0000003800908947 */ /* 0x000fea0003800000 */
[----:B------:R1:W-:Y:S04]  /*d1a0*/  STL [R1+0x65c], R35 ;  /* 0x00065c2301007387 */ /* 0x0003e80000100800 */
[----:B-1----:R-:W3:Y:S04]  /*d1b0*/  LDL.LU R35, [R1] ;  /* 0x0000000001237983 */ /* 0x002ee80000300800 */
[----:B------:R1:W-:Y:S04]  /*d1c0*/  STL [R1+0x658], R36 ;  /* 0x0006582401007387 */ /* 0x0003e80000100800 */
[----:B-1----:R-:W4:Y:S04]  /*d1d0*/  LDL.LU R36, [R1+0x4] ;  /* 0x0000040001247983 */ /* 0x002f280000300800 */
[----:B------:R1:W-:Y:S04]  /*d1e0*/  STL [R1+0x654], R37 ;  /* 0x0006542501007387 */ /* 0x0003e80000100800 */
[----:B-1----:R-:W5:Y:S04]  /*d1f0*/  LDL.LU R37, [R1+0x8] ;  /* 0x0000080001257983 */ /* 0x002f680000300800 */
[----:B------:R1:W-:Y:S04]  /*d200*/  STL [R1+0x650], R38 ;  /* 0x0006502601007387 */ /* 0x0003e80000100800 */
[----:B-1----:R-:W2:Y:S04]  /*d210*/  LDL.LU R38, [R1+0xc] ;  /* 0x00000c0001267983 */ /* 0x002ea80000300800 */
        /* <DEDUP_REMOVED lines=154> */
[----:B------:R-:W2:Y:S04]  /*dbc0*/  LDL.LU R0, [R1+0x1b0] ;  /* 0x0001b00001007983 */ /* 0x000ea80000300800 */
[----:B0-----:R-:W2:Y:S04]  /*dbd0*/  LDL.LU R2, [R1+0x224] ;  /* 0x0002240001027983 */ /* 0x001ea80000300800 */
[----:B------:R0:W-:Y:S04]  /*dbe0*/  STL [R1+0x518], R116 ;  /* 0x0005187401007387 */ /* 0x0001e80000100800 */
        /* <DEDUP_REMOVED lines=66> */
[----:B0-----:R-:W2:Y:S01]  /*e010*/  LDL.LU R149, [R1+0x14c] ;  /* 0x00014c0001957983 */ /* 0x001ea20000300800 */
[----:B---3--:R-:W-:-:S03]  /*e020*/  FADD R3, R35, R3 ;  /* 0x0000000323037221 */ /* 0x008fc60000000000 */
[----:B------:R0:W-:Y:S01]  /*e030*/  STL [R1+0x490], R150 ;  /* 0x0004909601007387 */ /* 0x0001e20000100800 */
[----:B----4-:R-:W-:Y:S01]  /*e040*/  FADD R4, R36, R4 ;  /* 0x0000000424047221 */ /* 0x010fe20000000000 */
[----:B-----5:R-:W-:Y:S01]  /*e050*/  FADD R5, R37, R5 ;  /* 0x0000000525057221 */ /* 0x020fe20000000000 */
[----:B--2---:R-:W-:Y:S01]  /*e060*/  FADD R6, R38, R6 ;  /* 0x0000000626067221 */ /* 0x004fe20000000000 */
[----:B------:R-:W-:Y:S01]  /*e070*/  FADD R7, R39, R7 ;  /* 0x0000000727077221 */ /* 0x000fe20000000000 */
[----:B0-----:R-:W2:Y:S04]  /*e080*/  LDL.LU R150, [R1+0x148] ;  /* 0x0001480001967983 */ /* 0x001ea80000300800 */
[----:B------:R0:W-:Y:S01]  /*e090*/  STL [R1+0x48c], R151 ;  /* 0x00048c9701007387 */ /* 0x0001e20000100800 */
[----:B------:R-:W-:Y:S01]  /*e0a0*/  FADD R8, R40, R8 ;  /* 0x0000000828087221 */ /* 0x000fe20000000000 */
[----:B------:R-:W-:Y:S01]  /*e0b0*/  FADD R9, R41, R9 ;  /* 0x0000000929097221 */ /* 0x000fe20000000000 */
[----:B------:R-:W-:Y:S01]  /*e0c0*/  FADD R10, R42, R10 ;  /* 0x0000000a2a0a7221 */ /* 0x000fe20000000000 */
[----:B0-----:R-:W3:Y:S04]  /*e0d0*/  LDL.LU R151, [R1+0x144] ;  /* 0x0001440001977983 */ /* 0x001ee80000300800 */
[----:B------:R-:W4:Y:S04]  /*e0e0*/  LDL.LU R35, [R1+0x65c] ;  /* 0x00065c0001237983 */ /* 0x000f280000300800 */
[----:B------:R-:W5:Y:S04]  /*e0f0*/  LDL.LU R36, [R1+0x658] ;  /* 0x0006580001247983 */ /* 0x000f680000300800 */
[----:B------:R-:W5:Y:S04]  /*e100*/  LDL.LU R37, [R1+0x654] ;  /* 0x0006540001257983 */ /* 0x000f680000300800 */
[----:B------:R-:W5:Y:S01]  /*e110*/  LDL.LU R38, [R1+0x650] ;  /* 0x0006500001267983 */ /* 0x000f620000300800 */
[----:B------:R-:W-:-:S03]  /*e120*/  FADD R11, R43, R11 ;  /* 0x0000000b2b0b7221 */ /* 0x000fc60000000000 */
        /* <DEDUP_REMOVED lines=141> */
[----:B------:R-:W-:Y:S01]  /*ea00*/  FADD R209, R113, R209 ;  /* 0x000000d171d17221 */ /* 0x000fe20000000000 */
[----:B------:R-:W-:Y:S02]  /*ea10*/  FADD R130, R131, R130 ;  /* 0x0000008283827221 */ /* 0x000fe40000000000 */
[----:B------:R-:W5:Y:S01]  /*ea20*/  LDL.LU R110, [R1+0x530] ;  /* 0x00053000016e7983 */ /* 0x000f620000300800 */
[----:B------:R-:W-:Y:S01]  /*ea30*/  FADD R210, R114, R210 ;  /* 0x000000d272d27221 */ /* 0x000fe20000000000 */
[----:B------:R-:W-:Y:S02]  /*ea40*/  FADD R128, R129, R128 ;  /* 0x0000008081807221 */ /* 0x000fe40000000000 */
[----:B------:R-:W5:Y:S01]  /*ea50*/  LDL.LU R111, [R1+0x52c] ;  /* 0x00052c00016f7983 */ /* 0x000f620000300800 */
[----:B------:R-:W-:Y:S01]  /*ea60*/  FADD R211, R115, R211 ;  /* 0x000000d373d37221 */ /* 0x000fe20000000000 */
[----:B------:R-:W-:-:S02]  /*ea70*/  FADD R126, R127, R126 ;  /* 0x0000007e7f7e7221 */ /* 0x000fc40000000000 */
        /* <DEDUP_REMOVED lines=8> */
[----:B------:R-:W-:Y:S01]  /*eb00*/  FADD R118, R119, R118 ;  /* 0x0000007677767221 */ /* 0x000fe20000000000 */
[----:B------:R-:W-:Y:S01]  /*eb10*/  FADD R2, R0, R2 ;  /* 0x0000000200027221 */ /* 0x000fe20000000000 */
[----:B------:R-:W-:Y:S01]  /*eb20*/  STL [R1+0x200], R132 ;  /* 0x0002008401007387 */ /* 0x000fe20000100800 */
        /* <DEDUP_REMOVED lines=18> */
[----:B---3--:R-:W-:Y:S01]  /*ec50*/  FADD R212, R151, R212 ;  /* 0x000000d497d47221 */ /* 0x008fe20000000000 */
[----:B------:R-:W-:Y:S01]  /*ec60*/  STL [R1+0x214], R122 ;  /* 0x0002147a01007387 */ /* 0x000fe20000100800 */
[----:B------:R-:W-:Y:S01]  /*ec70*/  FADD R217, R146, R217 ;  /* 0x000000d992d97221 */ /* 0x000fe20000000000 */
[----:B--2---:R-:W-:Y:S01]  /*ec80*/  FADD R213, R150, R213 ;  /* 0x000000d596d57221 */ /* 0x004fe20000000000 */
[----:B------:R-:W-:Y:S01]  /*ec90*/  FADD R216, R147, R216 ;  /* 0x000000d893d87221 */ /* 0x000fe20000000000 */
[----:B------:R-:W-:Y:S04]  /*eca0*/  STL [R1+0x218], R120 ;  /* 0x0002187801007387 */ /* 0x000fe80000100800 */
[----:B------:R0:W-:Y:S04]  /*ecb0*/  STL [R1+0x220], R116 ;  /* 0x0002207401007387 */ /* 0x0001e80000100800 */
[----:B------:R1:W-:Y:S04]  /*ecc0*/  STL [R1+0x21c], R118 ;  /* 0x00021c7601007387 */ /* 0x0003e80000100800 */
[----:B0-----:R-:W2:Y:S04]  /*ecd0*/  LDL.LU R116, [R1+0x1b4] ;  /* 0x0001b40001747983 */ /* 0x001ea80000300800 */
[----:B------:R-:W2:Y:S04]  /*ece0*/  LDL.LU R148, [R1+0x228] ;  /* 0x0002280001947983 */ /* 0x000ea80000300800 */
[----:B------:R-:W3:Y:S04]  /*ecf0*/  LDL.LU R117, [R1+0x1b8] ;  /* 0x0001b80001757983 */ /* 0x000ee80000300800 */
[----:B------:R0:W-:Y:S04]  /*ed00*/  STL [R1+0x224], R2 ;  /* 0x0002240201007387 */ /* 0x0001e80000100800 */
[----:B------:R-:W3:Y:S04]  /*ed10*/  LDL.LU R149, [R1+0x22c] ;  /* 0x00022c0001957983 */ /* 0x000ee80000300800 */
[----:B-1----:R-:W4:Y:S04]  /*ed20*/  LDL.LU R118, [R1+0x1bc] ;  /* 0x0001bc0001767983 */ /* 0x002f280000300800 */
[----:B------:R-:W4:Y:S04]  /*ed30*/  LDL.LU R0, [R1+0x230] ;  /* 0x0002300001007983 */ /* 0x000f280000300800 */
[----:B------:R-:W5:Y:S04]  /*ed40*/  LDL.LU R119, [R1+0x1c0] ;  /* 0x0001c00001777983 */ /* 0x000f680000300800 */
[----:B0-----:R-:W5:Y:S04]  /*ed50*/  LDL.LU R2, [R1+0x234] ;  /* 0x0002340001027983 */ /* 0x001f680000300800 */
[----:B------:R-:W5:Y:S04]  /*ed60*/  LDL.LU R120, [R1+0x1c4] ;  /* 0x0001c40001787983 */ /* 0x000f680000300800 */
        /* <DEDUP_REMOVED lines=28> */
[----:B------:R-:W5:Y:S01]  /*ef30*/  LDL.LU R147, [R1+0x270] ;  /* 0x0002700001937983 */ /* 0x000f620000300800 */
[----:B--2---:R-:W-:-:S03]  /*ef40*/  FADD R148, R116, R148 ;  /* 0x0000009474947221 */ /* 0x004fc60000000000 */
[----:B------:R-:W2:Y:S04]  /*ef50*/  LDL.LU R116, [R1+0x518] ;  /* 0x0005180001747983 */ /* 0x000ea80000300800 */
[----:B------:R0:W-:Y:S01]  /*ef60*/  STL [R1+0x228], R148 ;  /* 0x0002289401007387 */ /* 0x0001e20000100800 */
[----:B---3--:R-:W-:-:S03]  /*ef70*/  FADD R149, R117, R149 ;  /* 0x0000009575957221 */ /* 0x008fc60000000000 */
[----:B0-----:R-:W3:Y:S04]  /*ef80*/  LDL.LU R148, [R1+0x274] ;  /* 0x0002740001947983 */ /* 0x001ee80000300800 */
[----:B------:R-:W2:Y:S04]  /*ef90*/  LDL.LU R117, [R1+0x514] ;  /* 0x0005140001757983 */ /* 0x000ea80000300800 */
[----:B------:R0:W-:Y:S04]  /*efa0*/  STL [R1+0x22c], R149 ;  /* 0x00022c9501007387 */ /* 0x0001e80000100800 */
[----:B0-----:R-:W2:Y:S01]  /*efb0*/  LDL.LU R149, [R1+0x278] ;  /* 0x0002780001957983 */ /* 0x001ea20000300800 */
[----:B----4-:R-:W-:Y:S01]  /*efc0*/  FADD R0, R118, R0 ;  /* 0x0000000076007221 */ /* 0x010fe20000000000 */
[----:B-----5:R-:W-:-:S02]  /*efd0*/  FADD R2, R119, R2 ;  /* 0x0000000277027221 */ /* 0x020fc40000000000 */
[----:B------:R-:W4:Y:S01]  /*efe0*/  LDL.LU R118, [R1+0x510] ;  /* 0x0005100001767983 */ /* 0x000f220000300800 */
[----:B------:R-:W-:-:S03]  /*eff0*/  FADD R121, R120, R121 ;  /* 0x0000007978797221 */ /* 0x000fc60000000000 */
[----:B------:R0:W-:Y:S01]  /*f000*/  STL [R1+0x230], R0 ;  /* 0x0002300001007387 */ /* 0x0001e20000100800 */
[----:B------:R-:W-:-:S03]  /*f010*/  FADD R123, R122, R123 ;  /* 0x0000007b7a7b7221 */ /* 0x000fc60000000000 */
[----:B0-----:R-:W5:Y:S04]  /*f020*/  LDL.LU R0, [R1+0x27c] ;  /* 0x00027c0001007983 */ /* 0x001f680000300800 */
[----:B------:R-:W4:Y:S04]  /*f030*/  LDL.LU R119, [R1+0x50c] ;  /* 0x00050c0001777983 */ /* 0x000f280000300800 */
[----:B------:R0:W-:Y:S01]  /*f040*/  STL [R1+0x234], R2 ;  /* 0x0002340201007387 */ /* 0x0001e20000100800 */
[----:B------:R-:W-:Y:S01]  /*f050*/  FADD R125, R124, R125 ;  /* 0x0000007d7c7d7221 */ /* 0x000fe20000000000 */
[----:B------:R-:W-:-:S02]  /*f060*/  FADD R127, R126, R127 ;  /* 0x0000007f7e7f7221 */ /* 0x000fc40000000000 */
[----:B0-----:R-:W4:Y:S04]  /*f070*/  LDL.LU R2, [R1+0x280] ;  /* 0x0002800001027983 */ /* 0x001f280000300800 */
[----:B------:R-:W4:Y:S04]  /*f080*/  LDL.LU R120, [R1+0x508] ;  /* 0x0005080001787983 */ /* 0x000f280000300800 */
[----:B------:R0:W-:Y:S01]  /*f090*/  STL [R1+0x238], R121 ;  /* 0x0002387901007387 */ /* 0x0001e20000100800 */
[----:B------:R-:W-:-:S03]  /*f0a0*/  FADD R129, R128, R129 ;  /* 0x0000008180817221 */ /* 0x000fc60000000000 */
        /* <DEDUP_REMOVED lines=42> */
[----:B------:R0:W-:Y:S04]  /*f350*/  STL [R1+0x264], R144 ;  /* 0x0002649001007387 */ /* 0x0001e80000100800 */
[----:B0-----:R-:W4:Y:S04]  /*f360*/  LDL.LU R144, [R1+0x298] ;  /* 0x0002980001907983 */ /* 0x001f280000300800 */
[----:B------:R-:W4:Y:S04]  /*f370*/  LDL.LU R138, [R1+0x4c0] ;  /* 0x0004c000018a7983 */ /* 0x000f280000300800 */
[----:B------:R0:W-:Y:S04]  /*f380*/  STL [R1+0x268], R145 ;  /* 0x0002689101007387 */ /* 0x0001e80000100800 */
[----:B0-----:R-:W4:Y:S04]  /*f390*/  LDL.LU R145, [R1+0x29c] ;  /* 0x00029c0001917983 */ /* 0x001f280000300800 */
[----:B------:R0:W-:Y:S01]  /*f3a0*/  STL [R1+0x26c], R146 ;  /* 0x00026c9201007387 */ /* 0x0001e20000100800 */
[----:B---3--:R-:W-:-:S03]  /*f3b0*/  FADD R148, R24, R148 ;  /* 0x0000009418947221 */ /* 0x008fc60000000000 */
[----:B0-----:R-:W3:Y:S04]  /*f3c0*/  LDL.LU R146, [R1+0x2a0] ;  /* 0x0002a00001927983 */ /* 0x001ee80000300800 */
[----:B------:R0:W-:Y:S04]  /*f3d0*/  STL [R1+0x270], R147 ;  /* 0x0002709301007387 */ /* 0x0001e80000100800 */
[----:B0-----:R-:W3:Y:S01]  /*f3e0*/  LDL.LU R147, [R1+0x2a4] ;  /* 0x0002a40001937983 */ /* 0x001ee20000300800 */
[----:B--2---:R-:W-:-:S03]  /*f3f0*/  FADD R149, R25, R149 ;  /* 0x0000009519957221 */ /* 0x004fc60000000000 */
[----:B------:R0:W-:Y:S04]  /*f400*/  STL [R1+0x274], R148 ;  /* 0x0002749401007387 */ /* 0x0001e80000100800 */
[----:B0-----:R-:W2:Y:S04]  /*f410*/  LDL.LU R148, [R1+0x2a8] ;  /* 0x0002a80001947983 */ /* 0x001ea80000300800 */
[----:B------:R0:W-:Y:S04]  /*f420*/  STL [R1+0x278], R149 ;  /* 0x0002789501007387 */ /* 0x0001e80000100800 */
[----:B0-----:R-:W2:Y:S01]  /*f430*/  LDL.LU R149, [R1+0x2ac] ;  /* 0x0002ac0001957983 */ /* 0x001ea20000300800 */
[----:B-----5:R-:W-:-:S03]  /*f440*/  FADD R0, R26, R0 ;  /* 0x000000001a007221 */ /* 0x020fc60000000000 */
[----:B------:R-:W5:Y:S04]  /*f450*/  LDL.LU R150, [R1+0x2b0] ;  /* 0x0002b00001967983 */ /* 0x000f680000300800 */
[----:B------:R-:W5:Y:S01]  /*f460*/  LDL.LU R151, [R1+0x2b4] ;  /* 0x0002b40001977983 */ /* 0x000f620000300800 */
[----:B----4-:R-:W-:-:S03]  /*f470*/  FADD R2, R27, R2 ;  /* 0x000000021b027221 */ /* 0x010fc60000000000 */
[----:B------:R0:W-:Y:S04]  /*f480*/  STL [R1+0x27c], R0 ;  /* 0x00027c0001007387 */ /* 0x0001e80000100800 */
[----:B------:R-:W4:Y:S04]  /*f490*/  LDL.LU R27, [R1+0x2e8] ;  /* 0x0002e800011b7983 */ /* 0x000f280000300800 */
[----:B------:R-:W4:Y:S04]  /*f4a0*/  LDL.LU R26, [R1+0x2ec] ;  /* 0x0002ec00011a7983 */ /* 0x000f280000300800 */
[----:B------:R1:W-:Y:S04]  /*f4b0*/  STL [R1+0x280], R2 ;  /* 0x0002800201007387 */ /* 0x0003e80000100800 */
[----:B------:R-:W4:Y:S04]  /*f4c0*/  LDL.LU R25, [R1+0x2f0] ;  /* 0x0002f00001197983 */ /* 0x000f280000300800 */
[----:B------:R-:W4:Y:S04]  /*f4d0*/  LDL.LU R24, [R1+0x2f4] ;  /* 0x0002f40001187983 */ /* 0x000f280000300800 */
[----:B0-----:R-:W4:Y:S04]  /*f4e0*/  LDL.LU R0, [R1+0x2f8] ;  /* 0x0002f80001007983 */ /* 0x001f280000300800 */
[----:B-1----:R-:W4:Y:S01]  /*f4f0*/  LDL.LU R2, [R1+0x2fc] ;  /* 0x0002fc0001027983 */ /* 0x002f220000300800 */
[----:B------:R-:W-:-:S05]  /*f500*/  FADD R139, R28, R139 ;  /* 0x0000008b1c8b7221 */ /* 0x000fca0000000000 */
[----:B------:R0:W-:Y:S04]  /*f510*/  STL [R1+0x284], R139 ;  /* 0x0002848b01007387 */ /* 0x0001e80000100800 */
[----:B0-----:R-:W4:Y:S01]  /*f520*/  LDL.LU R139, [R1+0x4bc] ;  /* 0x0004bc00018b7983 */ /* 0x001f220000300800 */
[----:B------:R-:W-:-:S03]  /*f530*/  FADD R140, R29, R140 ;  /* 0x0000008c1d8c7221 */ /* 0x000fc60000000000 */
[----:B------:R-:W4:Y:S04]  /*f540*/  LDL.LU R28, [R1+0x2e4] ;  /* 0x0002e400011c7983 */ /* 0x000f280000300800 */
        /* <DEDUP_REMOVED lines=20> */
[----:B------:R0:W-:Y:S01]  /*f690*/  STL [R1+0x29c], R145 ;  /* 0x00029c9101007387 */ /* 0x0001e20000100800 */
[----:B---3--:R-:W-:-:S03]  /*f6a0*/  FADD R146, R35, R146 ;  /* 0x0000009223927221 */ /* 0x008fc60000000000 */
[----:B0-----:R-:W3:Y:S04]  /*f6b0*/  LDL.LU R145, [R1+0x4a4] ;  /* 0x0004a40001917983 */ /* 0x001ee80000300800 */
[----:B------:R-:W3:Y:S04]  /*f6c0*/  LDL.LU R34, [R1+0x2cc] ;  /* 0x0002cc0001227983 */ /* 0x000ee80000300800 */
[----:B------:R0:W-:Y:S01]  /*f6d0*/  STL [R1+0x2a0], R146 ;  /* 0x0002a09201007387 */ /* 0x0001e20000100800 */
[----:B------:R-:W-:-:S03]  /*f6e0*/  FADD R147, R36, R147 ;  /* 0x0000009324937221 */ /* 0x000fc60000000000 */
[----:B0-----:R-:W3:Y:S04]  /*f6f0*/  LDL.LU R146, [R1+0x4a0] ;  /* 0x0004a00001927983 */ /* 0x001ee80000300800 */
[----:B------:R-:W3:Y:S01]  /*f700*/  LDL.LU R35, [R1+0x2c8] ;  /* 0x0002c80001237983 */ /* 0x000ee20000300800 */
[----:B--2---:R-:W-:-:S03]  /*f710*/  FADD R148, R37, R148 ;  /* 0x0000009425947221 */ /* 0x004fc60000000000 */
[----:B------:R0:W-:Y:S04]  /*f720*/  STL [R1+0x2a4], R147 ;  /* 0x0002a49301007387 */ /* 0x0001e80000100800 */
[----:B0-----:R-:W2:Y:S01]  /*f730*/  LDL.LU R147, [R1+0x49c] ;  /* 0x00049c0001937983 */ /* 0x001ea20000300800 */
[----:B------:R-:W-:-:S03]  /*f740*/  FADD R149, R38, R149 ;  /* 0x0000009526957221 */ /* 0x000fc60000000000 */
[----:B------:R-:W2:Y:S01]  /*f750*/  LDL.LU R36, [R1+0x2c4] ;  /* 0x0002c40001247983 */ /* 0x000ea20000300800 */
[----:B-----5:R-:W-:-:S03]  /*f760*/  FADD R150, R39, R150 ;  /* 0x0000009627967221 */ /* 0x020fc60000000000 */
[----:B------:R0:W-:Y:S04]  /*f770*/  STL [R1+0x2a8], R148 ;  /* 0x0002a89401007387 */ /* 0x0001e80000100800 */
[----:B0-----:R-:W5:Y:S04]  /*f780*/  LDL.LU R148, [R1+0x498] ;  /* 0x0004980001947983 */ /* 0x001f680000300800 */
[----:B------:R-:W5:Y:S04]  /*f790*/  LDL.LU R37, [R1+0x2c0] ;  /* 0x0002c00001257983 */ /* 0x000f680000300800 */
[----:B------:R0:W-:Y:S04]  /*f7a0*/  STL [R1+0x2ac], R149 ;  /* 0x0002ac9501007387 */ /* 0x0001e80000100800 */
[----:B0-----:R-:W5:Y:S04]  /*f7b0*/  LDL.LU R149, [R1+0x494] ;  /* 0x0004940001957983 */ /* 0x001f680000300800 */
[----:B------:R-:W5:Y:S04]  /*f7c0*/  LDL.LU R38, [R1+0x2bc] ;  /* 0x0002bc0001267983 */ /* 0x000f680000300800 */
[----:B------:R0:W-:Y:S04]  /*f7d0*/  STL [R1+0x2b0], R150 ;  /* 0x0002b09601007387 */ /* 0x0001e80000100800 */
[----:B0-----:R-:W5:Y:S04]  /*f7e0*/  LDL.LU R150, [R1+0x490] ;  /* 0x0004900001967983 */ /* 0x001f680000300800 */
[----:B------:R-:W5:Y:S01]  /*f7f0*/  LDL.LU R39, [R1+0x2b8] ;  /* 0x0002b80001277983 */ /* 0x000f620000300800 */
[----:B------:R-:W-:-:S05]  /*f800*/  FADD R151, R40, R151 ;  /* 0x0000009728977221 */ /* 0x000fca0000000000 */
[----:B------:R0:W-:Y:S01]  /*f810*/  STL [R1+0x2b4], R151 ;  /* 0x0002b49701007387 */ /* 0x0001e20000100800 */
[----:B----4-:R-:W-:-:S03]  /*f820*/  FADD R27, R53, R27 ;  /* 0x0000001b351b7221 */ /* 0x010fc60000000000 */
[----:B0-----:R-:W4:Y:S01]  /*f830*/  LDL.LU R151, [R1+0x48c] ;  /* 0x00048c0001977983 */ /* 0x001f220000300800 */
[----:B------:R-:W-:Y:S01]  /*f840*/  FADD R26, R54, R26 ;  /* 0x0000001a361a7221 */ /* 0x000fe20000000000 */
        /* <DEDUP_REMOVED lines=10> */
[----:B---3--:R-:W-:Y:S01]  /*f8f0*/  FADD R34, R46, R34 ;  /* 0x000000222e227221 */ /* 0x008fe20000000000 */
[----:B------:R-:W-:Y:S01]  /*f900*/  FADD R35, R45, R35 ;  /* 0x000000232d237221 */ /* 0x000fe20000000000 */
[----:B--2---:R-:W-:Y:S01]  /*f910*/  FADD R36, R44, R36 ;  /* 0x000000242c247221 */ /* 0x004fe20000000000 */
[----:B-----5:R-:W-:Y:S01]  /*f920*/  FADD R37, R43, R37 ;  /* 0x000000252b257221 */ /* 0x020fe20000000000 */
[----:B------:R-:W-:Y:S01]  /*f930*/  FADD R38, R42, R38 ;  /* 0x000000262a267221 */ /* 0x000fe20000000000 */
[----:B------:R-:W-:-:S05]  /*f940*/  FADD R39, R41, R39 ;  /* 0x0000002729277221 */ /* 0x000fca0000000000 */
        /* <DEDUP_REMOVED lines=15> */
[----:B------:R-:W4:Y:S04]  /*fa40*/  LDL.LU R52, [R1+0x300] ;  /* 0x0003000001347983 */ /* 0x000f280000300800 */
[----:B------:R4:W-:Y:S04]  /*fa50*/  STL [R1+0x2f4], R24 ;  /* 0x0002f41801007387 */ /* 0x0009e80000100800 */
[----:B------:R-:W4:Y:S04]  /*fa60*/  LDL.LU R51, [R1+0x304] ;  /* 0x0003040001337983 */ /* 0x000f280000300800 */
[----:B------:R4:W-:Y:S04]  /*fa70*/  STL [R1+0x2f8], R0 ;  /* 0x0002f80001007387 */ /* 0x0009e80000100800 */
        /* <DEDUP_REMOVED lines=14> */
[----:B--2---:R-:W2:Y:S04]  /*fb60*/  LDL.LU R37, [R1+0x33c] ;  /* 0x00033c0001257983 */ /* 0x004ea80000300800 */
[----:B---3--:R-:W3:Y:S04]  /*fb70*/  LDL.LU R36, [R1+0x340] ;  /* 0x0003400001247983 */ /* 0x008ee80000300800 */
[----:B-----5:R-:W5:Y:S04]  /*fb80*/  LDL.LU R35, [R1+0x344] ;  /* 0x0003440001237983 */ /* 0x020f680000300800 */
        /* <DEDUP_REMOVED lines=12> */
[----:B------:R-:W4:Y:S01]  /*fc50*/  LDL.LU R2, [R1+0x378] ;  /* 0x0003780001027983 */ /* 0x000f220000300800 */
[----:B------:R-:W-:Y:S01]  /*fc60*/  FADD R52, R59, R52 ;  /* 0x000000343b347221 */ /* 0x000fe20000000000 */
        /* <DEDUP_REMOVED lines=28> */
[----:B--2---:R-:W-:-:S03]  /*fe30*/  FADD R37, R74, R37 ;  /* 0x000000254a257221 */ /* 0x004fc60000000000 */
[----:B------:R2:W-:Y:S01]  /*fe40*/  STL [R1+0x338], R38 ;  /* 0x0003382601007387 */ /* 0x0005e20000100800 */
[----:B---3--:R-:W-:-:S03]  /*fe50*/  FADD R36, R75, R36 ;  /* 0x000000244b247221 */ /* 0x008fc60000000000 */
[----:B------:R3:W-:Y:S01]  /*fe60*/  STL [R1+0x33c], R37 ;  /* 0x00033c2501007387 */ /* 0x0007e20000100800 */
[----:B-----5:R-:W-:-:S03]  /*fe70*/  FADD R35, R76, R35 ;  /* 0x000000234c237221 */ /* 0x020fc60000000000 */
        /* <DEDUP_REMOVED lines=209> */
[----:B------:R-:W-:Y:S01]  /*10b90*/  FADD R0, R150, R0 ;  /* 0x0000000096007221 */ /* 0x000fe20000000000 */
[----:B------:R-:W-:-:S05]  /*10ba0*/  FADD R2, R2, R151 ;  /* 0x0000009702027221 */ /* 0x000fca0000000000 */
[----:B------:R1:W-:Y:S04]  /*10bb0*/  STL [R1+0x470], R2 ;  /* 0x0004700201007387 */ /* 0x0003e80000100800 */
[----:B------:R1:W-:Y:S04]  /*10bc0*/  STL [R1+0x468], R24 ;  /* 0x0004681801007387 */ /* 0x0003e80000100800 */
[----:B------:R1:W-:Y:S02]  /*10bd0*/  STL [R1+0x46c], R0 ;  /* 0x00046c0001007387 */ /* 0x0003e40000100800 */
.L_x_29:
[----:B-1----:R-:W1:Y:S02]  /*10be0*/  LDC R0, c[0x0][0x28c] ;  /* 0x0000a300ff007b82 */ /* 0x002e640000000800 */
[----:B-1----:R-:W-:-:S13]  /*10bf0*/  ISETP.GE.AND P0, PT, R0, 0x1, PT ;  /* 0x000000010000780c */ /* 0x002fda0003f06270 */
[----:B------:R-:W-:Y:S05]  /*10c00*/  @!P0 BRA `(.L_x_30) ;  /* 0x0000000000408947 */ /* 0x000fea0003800000 */
[----:B------:R-:W-:-:S06]  /*10c10*/  UISETP.NE.AND UP0, UPT, UR24, 0x3, UPT ;  /* 0x000000031800788c */ /* 0x000fcc000bf05270 */
[----:B------:R-:W-:-:S13]  /*10c20*/  PLOP3.LUT P0, PT, PT, PT, UP0, 0x80, 0x0 ;  /* 0x000000000000781c */ /* 0x000fda0003f0f008 */
[----:B------:R-:W-:Y:S05]  /*10c30*/  @!P0 BRA `(.L_x_31) ;  /* 0x0000000000048947 */ /* 0x000fea0003800000 */
[----:B------:R-:W-:Y:S01]  /*10c40*/  BPT.TRAP 0x1 ;  /* 0x000000040000795c */ /* 0x000fe20000300000 */
.L_x_31:
[----:B------:R-:W-:-:S04]  /*10c50*/  UISETP.LT.AND UP0, UPT, UR9, 0x1, UPT ;  /* 0x000000010900788c */ /* 0x000fc8000bf01270 */
[----:B------:R-:W-:Y:S02]  /*10c60*/  USEL UR6, UR9, 0x1, UP0 ;  /* 0x0000000109067887 */ /* 0x000fe40008000000 */
[----:B------:R-:W-:Y:S02]  /*10c70*/  UISETP.GT.U32.AND UP0, UPT, UR13, 0x1, UPT ;  /* 0x000000010d00788c */ /* 0x000fe4000bf04070 */
[----:B------:R-:W-:-:S04]  /*10c80*/  UIADD3 UR6, UR5, UR9, -UR6 ;  /* 0x0000000905067290 */ /* 0x000fc8000fffe806 */
[----:B------:R-:W-:Y:S01]  /*10c90*/  USHF.L.U32 UR6, UR6, 0x3, URZ ;  /* 0x0000000306067899 */ /* 0x000fe2000800063f */
[----:B------:R-:W-:-:S03]  /*10ca0*/  PLOP3.LUT P0, PT, PT, PT, UP0, 0x80, 0x0 ;  /* 0x000000000000781c */ /* 0x000fc60003f0f008 */
[----:B------:R-:W-:-:S04]  /*10cb0*/  ULOP3.LUT UR6, UR6, 0x38, URZ, 0xc0, !UPT ;  /* 0x0000003806067892 */ /* 0x000fc8000f8ec03f */
[----:B------:R-:W-:-:S04]  /*10cc0*/  UIADD3 UR6, UR11, 0x40, UR6 ;  /* 0x000000400b067890 */ /* 0x000fc8000fffe006 */
[----:B------:R-:W-:-:S09]  /*10cd0*/  UPRMT UR6, URZ, 0x654, UR6 ;  /* 0x000006543f067896 */ /* 0x000fd20008000006 */
[----:B------:R-:W-:Y:S01]  /*10ce0*/  SYNCS.ARRIVE.TRANS64.RED.A1T0 RZ, [UR6], RZ ;  /* 0x000000ffffff79a7 */ /* 0x000fe20008100406 */
[----:B------:R-:W-:Y:S05]  /*10cf0*/  @P0 BRA `(.L_x_30) ;  /* 0x0000000000040947 */ /* 0x000fea0003800000 */
[----:B------:R-:W-:Y:S01]  /*10d00*/  BPT.TRAP 0x1 ;  /* 0x000000040000795c */ /* 0x000fe20000300000 */
.L_x_30:
[----:B------:R-:W3:Y:S01]  /*10d10*/  LDL.LU R27, [R1+0x480] ;  /* 0x00048000011b7983 */ /* 0x000ee20000300800 */
[----:B------:R-:W1:Y:S01]  /*10d20*/  LDC R24, c[0x0][0x288] ;  /* 0x0000a200ff187b82 */ /* 0x000e620000000800 */
[----:B------:R-:W-:Y:S02]  /*10d30*/  ULDC UR6, c[0x0][0x284] ;  /* 0x0000a10000067ab9 */ /* 0x000fe40000000800 */
[----:B------:R-:W4:Y:S01]  /*10d40*/  LDL.LU R25, [R1+0x47c] ;  /* 0x00047c0001197983 */ /* 0x000f220000300800 */
[----:B------:R-:W0:Y:S02]  /*10d50*/  S2R R26, SR_TID.X ;  /* 0x00000000001a7919 */ /* 0x000e240000002100 */
[----:B0-----:R-:W-:Y:S02]  /*10d60*/  LOP3.LUT R2, R26, 0x3, RZ, 0xc0, !PT ;  /* 0x000000031a027812 */ /* 0x001fe400078ec0ff */
[----:B------:R-:W-:-:S03]  /*10d70*/  SHF.R.U32.HI R36, RZ, 0x7, R26 ;  /* 0x00000007ff247819 */ /* 0x000fc6000001161a */
[----:B-1----:R-:W-:Y:S01]  /*10d80*/  IMAD R2, R2, -0x2, R24 ;  /* 0xfffffffe02027824 */ /* 0x002fe200078e0218 */
[----:B------:R-:W-:-:S05]  /*10d90*/  LOP3.LUT R36, R36, 0x1, RZ, 0xc0, !PT ;  /* 0x0000000124247812 */ /* 0x000fca00078ec0ff */
[----:B------:R-:W-:Y:S02]  /*10da0*/  IMAD.SHL.U32 R34, R36, 0x40, RZ ;  /* 0x0000004024227824 */ /* 0x000fe400078e00ff */
[----:B------:R-:W-:Y:S02]  /*10db0*/  IMAD.SHL.U32 R32, R26, 0x2, RZ ;  /* 0x000000021a207824 */ /* 0x000fe400078e00ff */
[----:B------:R-:W-:-:S03]  /*10dc0*/  IMAD.MOV.U32 R35, RZ, RZ, RZ ;  /* 0x000000ffff237224 */ /* 0x000fc600078e00ff */
[----:B------:R-:W-:Y:S01]  /*10dd0*/  LOP3.LUT R32, R32, 0x6, RZ, 0xc0, !PT ;  /* 0x0000000620207812 */ /* 0x000fe200078ec0ff */
[----:B------:R-:W-:Y:S02]  /*10de0*/  IMAD.MOV.U32 R40, RZ, RZ, -0x1 ;  /* 0xffffffffff287424 */ /* 0x000fe400078e00ff */
[----:B----4-:R-:W-:-:S05]  /*10df0*/  IMAD.SHL.U32 R0, R25, 0x100, RZ ;  /* 0x0000010019007824 */ /* 0x010fca00078e00ff */
[----:B------:R-:W-:Y:S02]  /*10e00*/  ISETP.GE.AND P0, PT, R0, R24, PT ;  /* 0x000000180000720c */ /* 0x000fe40003f06270 */
[----:B------:R-:W-:Y:S01]  /*10e10*/  SHF.R.U32.HI R24, RZ, 0x2, R26 ;  /* 0x00000002ff187819 */ /* 0x000fe2000001161a */
[----:B------:R-:W-:Y:S01]  /*10e20*/  IMAD.IADD R0, R2, 0x1, -R0 ;  /* 0x0000000102007824 */ /* 0x000fe200078e0a00 */
[----:B------:R-:W-:Y:S02]  /*10e30*/  LOP3.LUT R2, R26, 0x60, RZ, 0xc0, !PT ;  /* 0x000000601a027812 */ /* 0x000fe400078ec0ff */
[----:B------:R-:W-:Y:S02]  /*10e40*/  LOP3.LUT R24, R24, 0x7, RZ, 0xc0, !PT ;  /* 0x0000000718187812 */ /* 0x000fe400078ec0ff */
[----:B------:R-:W-:Y:S02]  /*10e50*/  SHF.R.U32.HI R2, RZ, 0x1, R2 ;  /* 0x00000001ff027819 */ /* 0x000fe40000011602 */
[----:B------:R-:W-:-:S04]  /*10e60*/  LOP3.LUT R34, R34, 0x40, R24, 0xe2, !PT ;  /* 0x0000004022227812 */ /* 0x000fc800078ee218 */
[-C--:B------:R-:W-:Y:S02]  /*10e70*/  LOP3.LUT R34, R34, R2.reuse, RZ, 0xfc, !PT ;  /* 0x0000000222227212 */ /* 0x080fe400078efcff */
[----:B------:R-:W-:-:S05]  /*10e80*/  IADD3 R2, RZ, -R2, -R24 ;  /* 0x80000002ff027210 */ /* 0x000fca0007ffe818 */
[----:B------:R-:W-:Y:S02]  /*10e90*/  IMAD R36, R36, -0x40, R2 ;  /* 0xffffffc024247824 */ /* 0x000fe400078e0202 */
[----:B---3--:R-:W-:-:S05]  /*10ea0*/  IMAD R2, R27, 0xc0, RZ ;  /* 0x000000c01b027824 */ /* 0x008fca00078e02ff */
[C---:B------:R-:W-:Y:S02]  /*10eb0*/  ISETP.GE.OR P0, PT, R2.reuse, UR6, P0 ;  /* 0x0000000602007c0c */ /* 0x040fe40008706670 */
[----:B------:R-:W-:Y:S01]  /*10ec0*/  IADD3 R36, -R2, UR6, R36 ;  /* 0x0000000602247c10 */ /* 0x000fe2000fffe124 */
[----:B------:R-:W-:Y:S01]  /*10ed0*/  IMAD.WIDE R34, R27, 0xc0, R34 ;  /* 0x000000c01b227825 */ /* 0x000fe200078e0222 */
[----:B------:R-:W-:-:S09]  /*10ee0*/  PRMT R32, R32, 0x6540, R25 ;  /* 0x0000654020207816 */ /* 0x000fd20000000019 */
[----:B------:R-:W-:Y:S05]  /*10ef0*/  @P0 BRA `(.L_x_32) ;  /* 0x0000012800140947 */ /* 0x000fea0003800000 */
[----:B------:R-:W0:Y:S01]  /*10f00*/  LDC.64 R28, c[0x0][0x5c8] ;  /* 0x00017200ff1c7b82 */ /* 0x000e220000000a00 */
[----:B------:R-:W-:Y:S01]  /*10f10*/  USHF.R.S32.HI UR8, URZ, 0x1f, UR10 ;  /* 0x0000001f3f087899 */ /* 0x000fe2000801140a */
[--C-:B------:R-:W-:Y:S01]  /*10f20*/  SHF.R.S32.HI R33, RZ, 0x1f, R32.reuse ;  /* 0x0000001fff217819 */ /* 0x100fe20000011420 */
[----:B------:R-:W-:Y:S01]  /*10f30*/  ULDC.64 UR14, c[0x0][0x5d0] ;  /* 0x00017400000e7ab9 */ /* 0x000fe20000000a00 */
[----:B------:R-:W-:Y:S01]  /*10f40*/  BSSY B0, `(.L_x_32) ;  /* 0x0001280000007945 */ /* 0x000fe20003800000 */
[----:B------:R-:W-:Y:S02]  /*10f50*/  UIMAD UR6, UR8, UR14, URZ ;  /* 0x0000000e080672a4 */ /* 0x000fe4000f8e023f */
[----:B------:R-:W-:Y:S02]  /*10f60*/  IMAD.U32 R26, RZ, RZ, UR14 ;  /* 0x0000000eff1a7e24 */ /* 0x000fe4000f8e00ff */
[----:B------:R-:W-:Y:S02]  /*10f70*/  UIMAD UR6, UR10, UR15, UR6 ;  /* 0x0000000f0a0672a4 */ /* 0x000fe4000f8e0206 */
[----:B------:R-:W-:-:S04]  /*10f80*/  IMAD.WIDE.U32 R26, R26, UR10, R32 ;  /* 0x0000000a1a1a7c25 */ /* 0x000fc8000f8e0020 */
[----:B------:R-:W-:Y:S01]  /*10f90*/  VIADD R27, R27, UR6 ;  /* 0x000000061b1b7c36 */ /* 0x000fe20008000000 */
[----:B------:R-:W-:Y:S01]  /*10fa0*/  ULDC.64 UR6, c[0x0][0x5c0] ;  /* 0x0001700000067ab9 */ /* 0x000fe20000000a00 */
[-C--:B0-----:R-:W-:Y:S01]  /*10fb0*/  IMAD R2, R35, R28.reuse, RZ ;  /* 0x0000001c23027224 */ /* 0x081fe200078e02ff */
[----:B------:R-:W-:Y:S01]  /*10fc0*/  SHF.L.U64.HI R37, R28, 0x3, R29 ;  /* 0x000000031c257819 */ /* 0x000fe2000001021d */
[----:B------:R-:W-:-:S04]  /*10fd0*/  IMAD.WIDE.U32 R26, R34, R28, R26 ;  /* 0x0000001c221a7225 */ /* 0x000fc800078e001a */
[----:B------:R-:W-:Y:S01]  /*10fe0*/  IMAD R2, R34, R29, R2 ;  /* 0x0000001d22027224 */ /* 0x000fe200078e0202 */
[C---:B------:R-:W-:Y:S01]  /*10ff0*/  LEA R30, P2, R28.reuse, R26, 0x7 ;  /* 0x0000001a1c1e7211 */ /* 0x040fe200078438ff */
[----:B------:R-:W-:Y:S01]  /*11000*/  IMAD.SHL.U32 R25, R28, 0x8, RZ ;  /* 0x000000081c197824 */ /* 0x000fe200078e00ff */
[----:B------:R-:W-:Y:S01]  /*11010*/  IADD3 R24, P5, R26, UR6, RZ ;  /* 0x000000061a187c10 */ /* 0x000fe2000ffbe0ff */
[----:B------:R-:W-:-:S03]  /*11020*/  IMAD.IADD R2, R27, 0x1, R2 ;  /* 0x000000011b027824 */ /* 0x000fc600078e0202 */
[----:B------:R-:W-:Y:S02]  /*11030*/  IADD3 R26, P0, P1, R26, UR6, R25 ;  /* 0x000000061a1a7c10 */ /* 0x000fe4000f91e019 */
[----:B------:R-:W-:Y:S02]  /*11040*/  LEA.HI.X R31, R28, R2, R29, 0x7, P2 ;  /* 0x000000021c1f7211 */ /* 0x000fe400010f3c1d */
[----:B------:R-:W-:Y:S02]  /*11050*/  IADD3 R28, P2, P3, R30, UR6, R25 ;  /* 0x000000061e1c7c10 */ /* 0x000fe4000fb5e019 */
[----:B------:R-:W-:Y:S02]  /*11060*/  IADD3.X R25, R2, UR7, RZ, P5, !PT ;  /* 0x0000000702197c10 */ /* 0x000fe4000affe4ff */
[----:B------:R-:W-:Y:S02]  /*11070*/  FSETP.NEU.AND P5, PT, RZ, UR23, PT ;  /* 0x00000017ff007c0b */ /* 0x000fe4000bfad000 */
[----:B------:R-:W-:-:S02]  /*11080*/  IADD3 R30, P6, R30, UR6, RZ ;  /* 0x000000061e1e7c10 */ /* 0x000fc4000ffde0ff */
[C-C-:B------:R-:W-:Y:S02]  /*11090*/  IADD3.X R29, R31.reuse, UR7, R37.reuse, P2, P3 ;  /* 0x000000071f1d7c10 */ /* 0x140fe400097e6425 */
[----:B------:R-:W-:Y:S02]  /*110a0*/  IADD3.X R27, R2, UR7, R37, P0, P1 ;  /* 0x00000007021b7c10 */ /* 0x000fe400087e2425 */
[----:B------:R-:W-:-:S05]  /*110b0*/  IADD3.X R31, R31, UR7, RZ, P6, !PT ;  /* 0x000000071f1f7c10 */ /* 0x000fca000b7fe4ff */
[----:B------:R-:W-:Y:S05]  /*110c0*/  @!P5 BRA `(.L_x_33) ;  /* 0x000000dc0018d947 */ /* 0x000fea0003800000 */
[----:B------:R-:W-:Y:S01]  /*110d0*/  ULDC.64 UR6, c[0x0][0x5b8] ;  /* 0x00016e0000067ab9 */ /* 0x000fe20000000a00 */
[----:B------:R-:W-:Y:S01]  /*110e0*/  BSSY B1, `(.L_x_34) ;  /* 0x0000013000017945 */ /* 0x000fe20003800000 */
[----:B------:R-:W-:Y:S01]  /*110f0*/  IMAD.U32 R2, RZ, RZ, UR6 ;  /* 0x00000006ff027e24 */ /* 0x000fe2000f8e00ff */
[----:B------:R-:W-:-:S03]  /*11100*/  UIMAD UR6, UR8, UR6, URZ ;  /* 0x00000006080672a4 */ /* 0x000fc6000f8e023f */
[----:B------:R-:W-:Y:S01]  /*11110*/  IMAD.WIDE.U32 R32, R2, UR10, R32 ;  /* 0x0000000a02207c25 */ /* 0x000fe2000f8e0020 */
[----:B------:R-:W-:-:S03]  /*11120*/  UIMAD UR6, UR10, UR7, UR6 ;  /* 0x000000070a0672a4 */ /* 0x000fc6000f8e0206 */
[----:B------:R-:W-:Y:S01]  /*11130*/  IMAD.MOV.U32 R38, RZ, RZ, R32 ;  /* 0x000000ffff267224 */ /* 0x000fe200078e0020 */
[----:B------:R-:W-:Y:S02]  /*11140*/  ULDC.64 UR10, c[0x0][0x5a8] ;  /* 0x00016a00000a7ab9 */ /* 0x000fe40000000a00 */
[----:B------:R-:W-:Y:S01]  /*11150*/  VIADD R39, R33, UR6 ;  /* 0x0000000621277c36 */ /* 0x000fe20008000000 */
[----:B------:R-:W-:Y:S02]  /*11160*/  ULDC.64 UR6, c[0x0][0x5b0] ;  /* 0x00016c0000067ab9 */ /* 0x000fe40000000a00 */
[----:B------:R-:W-:Y:S02]  /*11170*/  IMAD R2, R35, UR6, RZ ;  /* 0x0000000623027c24 */ /* 0x000fe4000f8e02ff */
[----:B------:R-:W-:-:S04]  /*11180*/  IMAD.WIDE.U32 R32, R34, UR6, R38 ;  /* 0x0000000622207c25 */ /* 0x000fc8000f8e0026 */
[----:B------:R-:W-:Y:S01]  /*11190*/  IMAD R2, R34, UR7, R2 ;  /* 0x0000000722027c24 */ /* 0x000fe2000f8e0202 */
[----:B------:R-:W-:-:S04]  /*111a0*/  IADD3 R32, P0, R32, UR10, RZ ;  /* 0x0000000a20207c10 */ /* 0x000fc8000ff1e0ff */
[--C-:B------:R-:W-:Y:S02]  /*111b0*/  IADD3.X R33, R33, UR11, R2.reuse, P0, !PT ;  /* 0x0000000b21217c10 */ /* 0x100fe400087fe402 */
[----:B------:R-:W-:Y:S02]  /*111c0*/  ISETP.GE.AND P0, PT, R36, 0x1, PT ;  /* 0x000000012400780c */ /* 0x000fe40003f06270 */
[----:B------:R-:W-:Y:S02]  /*111d0*/  PRMT R2, RZ, 0x7610, R2 ;  /* 0x00007610ff027816 */ /* 0x000fe40000000002 */
[----:B------:R-:W-:-:S13]  /*111e0*/  ISETP.LT.OR P1, PT, R0, 0x1, !P0 ;  /* 0x000000010000780c */ /* 0x000fda0004721670 */
[----:B------:R-:W-:Y:S05]  /*111f0*/  @P1 BRA `(.L_x_35) ;  /* 0x0000000000041947 */ /* 0x000fea0003800000 */
[----:B------:R0:W5:Y:S02]  /*11200*/  LDG.E.U8 R2, desc[UR20][R32.64] ;  /* 0x0000001420027981 */ /* 0x000164000c1e1100 */
.L_x_35:
[----:B------:R-:W-:Y:S05]  /*11210*/  BSYNC B1 ;  /* 0x0000000000017941 */ /* 0x000fea0003800000 */
.L_x_34:
[----:B-----5:R-:W-:Y:S01]  /*11220*/  LOP3.LUT R2, R2, 0xff, RZ, 0xc0, !PT ;  /* 0x000000ff02027812 */ /* 0x020fe200078ec0ff */
[----:B------:R-:W-:Y:S03]  /*11230*/  BSSY B1, `(.L_x_36) ;  /* 0x000000b000017945 */ /* 0x000fe60003800000 */
[----:B------:R-:W-:-:S05]  /*11240*/  F2FP.F16.E4M3.UNPACK_B R2, R2 ;  /* 0x00000002ff02723e */ /* 0x000fca00020006ff */
[----:B------:R-:W-:-:S05]  /*11250*/  HADD2.F32 R2, -RZ, R2.H0_H0 ;  /* 0x20000002ff027230 */ /* 0x000fca0000004100 */
[----:B------:R-:W-:-:S04]  /*11260*/  FMUL R2, R2, UR23 ;  /* 0x0000001702027c20 */ /* 0x000fc80008400000 */
[--C-:B------:R-:W-:Y:S01]  /*11270*/  FFMA R3, R3, UR22, R2.reuse ;  /* 0x0000001603037c23 */ /* 0x100fe20008000002 */
[----:B------:R-:W-:-:S04]  /*11280*/  PRMT R2, RZ, 0x7610, R2 ;  /* 0x00007610ff027816 */ /* 0x000fc80000000002 */
[----:B------:R-:W-:-:S05]  /*11290*/  F2FP.SATFINITE.E4M3.F32.PACK_AB_MERGE_C R3, RZ, R3, RZ ;  /* 0x00000003ff03723e */ /* 0x000fca00048070ff */
[----:B------:R1:W-:Y:S01]  /*112a0*/  @!P1 STG.E.U8 desc[UR20][R24.64], R3 ;  /* 0x0000000318009986 */ /* 0x0003e2000c101114 */
[----:B------:R-:W-:-:S13]  /*112b0*/  ISETP.LT.OR P1, PT, R0, 0x2, !P0 ;  /* 0x000000020000780c */ /* 0x000fda0004721670 */
[----:B-1----:R-:W-:Y:S05]  /*112c0*/  @P1 BRA `(.L_x_37) ;  /* 0x0000000000041947 */ /* 0x002fea0003800000 */
[----:B------:R1:W5:Y:S02]  /*112d0*/  LDG.E.U8 R2, desc[UR20][R32.64+0x1] ;  /* 0x0000011420027981 */ /* 0x000364000c1e1100 */
.L_x_37:
[----:B------:R-:W-:Y:S05]  /*112e0*/  BSYNC B1 ;  /* 0x0000000000017941 */ /* 0x000fea0003800000 */
.L_x_36:
[----:B-----5:R-:W-:Y:S01]  /*112f0*/  LOP3.LUT R2, R2, 0xff, RZ, 0xc0, !PT ;  /* 0x000000ff02027812 */ /* 0x020fe200078ec0ff */
[----:B------:R-:W-:Y:S03]  /*11300*/  BSSY B1, `(.L_x_38) ;  /* 0x0000013000017945 */ /* 0x000fe60003800000 */
[----:B------:R-:W-:-:S05]  /*11310*/  F2FP.F16.E4M3.UNPACK_B R2, R2 ;  /* 0x00000002ff02723e */ /* 0x000fca00020006ff */
[----:B------:R-:W-:-:S05]  /*11320*/  HADD2.F32 R2, -RZ, R2.H0_H0 ;  /* 0x20000002ff027230 */ /* 0x000fca0000004100 */
[----:B------:R-:W-:-:S04]  /*11330*/  FMUL R2, R2, UR23 ;  /* 0x0000001702027c20 */ /* 0x000fc80008400000 */
[----:B------:R-:W-:-:S05]  /*11340*/  FFMA R4, R4, UR22, R2 ;  /* 0x0000001604047c23 */ /* 0x000fca0008000002 */
[----:B------:R-:W-:-:S05]  /*11350*/  F2FP.SATFINITE.E4M3.F32.PACK_AB_MERGE_C R4, RZ, R4, RZ ;  /* 0x00000004ff04723e */ /* 0x000fca00048070ff */
[----:B------:R3:W-:Y:S01]  /*11360*/  @!P1 STG.E.U8 desc[UR20][R24.64+0x1], R4 ;  /* 0x0000010418009986 */ /* 0x0007e2000c101114 */
[----:B------:R-:W-:-:S05]  /*11370*/  IADD3 R2, P1, R34, 0x8, RZ ;  /* 0x0000000822027810 */ /* 0x000fca0007f3e0ff */
[----:B------:R-:W-:-:S04]  /*11380*/  IMAD.X R3, RZ, RZ, R35, P1 ;  /* 0x000000ffff037224 */ /* 0x000fc800008e0623 */
[----:B------:R-:W-:-:S04]  /*11390*/  IMAD R3, R3, UR6, RZ ;  /* 0x0000000603037c24 */ /* 0x000fc8000f8e02ff */
[C---:B---3--:R-:W-:Y:S02]  /*113a0*/  IMAD R4, R2.reuse, UR7, R3 ;  /* 0x0000000702047c24 */ /* 0x048fe4000f8e0203 */
[----:B------:R-:W-:-:S03]  /*113b0*/  IMAD.WIDE.U32 R2, R2, UR6, R38 ;  /* 0x0000000602027c25 */ /* 0x000fc6000f8e0026 */
[----:B------:R-:W-:-:S04]  /*113c0*/  IADD3 R2, P1, R2, UR10, RZ ;  /* 0x0000000a02027c10 */ /* 0x000fc8000ff3e0ff */
[--C-:B------:R-:W-:Y:S02]  /*113d0*/  IADD3.X R3, R3, UR11, R4.reuse, P1, !PT ;  /* 0x0000000b03037c10 */ /* 0x100fe40008ffe404 */
[----:B------:R-:W-:Y:S02]  /*113e0*/  ISETP.GE.AND P1, PT, R36, 0x9, PT ;  /* 0x000000092400780c */ /* 0x000fe40003f26270 */
[----:B------:R-:W-:Y:S02]  /*113f0*/  PRMT R4, RZ, 0x7610, R4 ;  /* 0x00007610ff047816 */ /* 0x000fe40000000004 */
[----:B------:R-:W-:-:S13]  /*11400*/  ISETP.LT.OR P2, PT, R0, 0x1, !P1 ;  /* 0x000000010000780c */ /* 0x000fda0004f41670 */
[----:B------:R-:W-:Y:S05]  /*11410*/  @P2 BRA `(.L_x_39) ;  /* 0x0000000000042947 */ /* 0x000fea0003800000 */
[----:B------:R3:W5:Y:S02]  /*11420*/  LDG.E.U8 R4, desc[UR20][R2.64] ;  /* 0x0000001402047981 */ /* 0x000764000c1e1100 */
.L_x_39:
[----:B------:R-:W-:Y:S05]  /*11430*/  BSYNC B1 ;  /* 0x0000000000017941 */ /* 0x000fea0003800000 */
.L_x_38:
        /* <DEDUP_REMOVED lines=10> */
[----:B----4-:R-:W-:Y:S05]  /*114e0*/  @P2 BRA `(.L_x_41) ;  /* 0x0000000000042947 */ /* 0x010fea0003800000 */
[----:B------:R4:W5:Y:S02]  /*114f0*/  LDG.E.U8 R4, desc[UR20][R2.64+0x1] ;  /* 0x0000011402047981 */ /* 0x000964000c1e1100 */
.L_x_41:
[----:B------:R-:W-:Y:S05]  /*11500*/  BSYNC B1 ;  /* 0x0000000000017941 */ /* 0x000fea0003800000 */
.L_x_40:
[----:B-----5:R-:W-:Y:S01]  /*11510*/  LOP3.LUT R4, R4, 0xff, RZ, 0xc0, !PT ;  /* 0x000000ff04047812 */ /* 0x020fe200078ec0ff */
[----:B------:R-:W-:Y:S01]  /*11520*/  BSSY B1, `(.L_x_42) ;  /* 0x000000b000017945 */ /* 0x000fe20003800000 */
[----:B------:R-:W-:Y:S02]  /*11530*/  ISETP.LT.OR P3, PT, R0, 0x9, !P0 ;  /* 0x000000090000780c */ /* 0x000fe40004761670 */
[----:B------:R-:W-:-:S05]  /*11540*/  F2FP.F16.E4M3.UNPACK_B R4, R4 ;  /* 0x00000004ff04723e */ /* 0x000fca00020006ff */
[----:B------:R-:W-:-:S05]  /*11550*/  HADD2.F32 R4, -RZ, R4.H0_H0 ;  /* 0x20000004ff047230 */ /* 0x000fca0000004100 */
[----:B------:R-:W-:-:S04]  /*11560*/  FMUL R4, R4, UR23 ;  /* 0x0000001704047c20 */ /* 0x000fc80008400000 */
[--C-:B------:R-:W-:Y:S01]  /*11570*/  FFMA R6, R6, UR22, R4.reuse ;  /* 0x0000001606067c23 */ /* 0x100fe20008000004 */
[----:B------:R-:W-:-:S04]  /*11580*/  PRMT R4, RZ, 0x7610, R4 ;  /* 0x00007610ff047816 */ /* 0x000fc80000000004 */
[----:B------:R-:W-:-:S05]  /*11590*/  F2FP.SATFINITE.E4M3.F32.PACK_AB_MERGE_C R6, RZ, R6, RZ ;  /* 0x00000006ff06723e */ /* 0x000fca00048070ff */
[----:B------:R0:W-:Y:S01]  /*115a0*/  @!P2 STG.E.U8 desc[UR20][R26.64+0x1], R6 ;  /* 0x000001061a00a986 */ /* 0x0001e2000c101114 */
[----:B------:R-:W-:Y:S05]  /*115b0*/  @P3 BRA `(.L_x_43) ;  /* 0x0000000000043947 */ /* 0x000fea0003800000 */
[----:B------:R0:W5:Y:S02]  /*115c0*/  LDG.E.U8 R4, desc[UR20][R32.64+0x8] ;  /* 0x0000081420047981 */ /* 0x000164000c1e1100 */
.L_x_43:
[----:B------:R-:W-:Y:S05]  /*115d0*/  BSYNC B1 ;  /* 0x0000000000017941 */ /* 0x000fea0003800000 */
.L_x_42:
        /* <DEDUP_REMOVED lines=12> */
.L_x_45:
[----:B------:R-:W-:Y:S05]  /*116a0*/  BSYNC B1 ;  /* 0x0000000000017941 */ /* 0x000fea0003800000 */
.L_x_44:
        /* <DEDUP_REMOVED lines=12> */
.L_x_47:
[----:B------:R-:W-:Y:S05]  /*11770*/  BSYNC B1 ;  /* 0x0000000000017941 */ /* 0x000fea0003800000 */
.L_x_46:
        /* <DEDUP_REMOVED lines=12> */
.L_x_49:
[----:B------:R-:W-:Y:S05]  /*11840*/  BSYNC B1 ;  /* 0x0000000000017941 */ /* 0x000fea0003800000 */
.L_x_48:
        /* <DEDUP_REMOVED lines=12> */
.L_x_51:
[----:B------:R-:W-:Y:S05]  /*11910*/  BSYNC B1 ;  /* 0x0000000000017941 */ /* 0x000fea0003800000 */
.L_x_50:
        /* <DEDUP_REMOVED lines=12> */
.L_x_53:
[----:B------:R-:W-:Y:S05]  /*119e0*/  BSYNC B1 ;  /* 0x0000000000017941 */ /* 0x000fea0003800000 */
.L_x_52:
        /* <DEDUP_REMOVED lines=12> */
.L_x_55:
[----:B------:R-:W-:Y:S05]  /*11ab0*/  BSYNC B1 ;  /* 0x0000000000017941 */ /* 0x000fea0003800000 */
.L_x_54:
        /* <DEDUP_REMOVED lines=12> */
.L_x_57:
[----:B------:R-:W-:Y:S05]  /*11b80*/  BSYNC B1 ;  /* 0x0000000000017941 */ /* 0x000fea0003800000 */
.L_x_56:
        /* <DEDUP_REMOVED lines=12> */
.L_x_59:
[----:B------:R-:W-:Y:S05]  /*11c50*/  BSYNC B1 ;  /* 0x0000000000017941 */ /* 0x000fea0003800000 */
.L_x_58:
        /* <DEDUP_REMOVED lines=12> */
.L_x_61:
[----:B------:R-:W-:Y:S05]  /*11d20*/  BSYNC B1 ;  /* 0x0000000000017941 */ /* 0x000fea0003800000 */
.L_x_60:
        /* <DEDUP_REMOVED lines=12> */
.L_x_63:
[----:B------:R-:W-:Y:S05]  /*11df0*/  BSYNC B1 ;  /* 0x0000000000017941 */ /* 0x000fea0003800000 */
.L_x_62:
        /* <DEDUP_REMOVED lines=12> */
.L_x_65:
[----:B------:R-:W-:Y:S05]  /*11ec0*/  BSYNC B1 ;  /* 0x0000000000017941 */ /* 0x000fea0003800000 */
.L_x_64:
        /* <DEDUP_REMOVED lines=12> */
.L_x_67:
[----:B------:R-:W-:Y:S05]  /*11f90*/  BSYNC B1 ;  /* 0x0000000000017941 */ /* 0x000fea0003800000 */
.L_x_66:
        /* <DEDUP_REMOVED lines=12> */
.L_x_69:
[----:B------:R-:W-:Y:S05]  /*12060*/  BSYNC B1 ;  /* 0x0000000000017941 */ /* 0x000fea0003800000 */
.L_x_68:
        /* <DEDUP_REMOVED lines=12> */
.L_x_71:
[----:B------:R-:W-:Y:S05]  /*12130*/  BSYNC B1 ;  /* 0x0000000000017941 */ /* 0x000fea0003800000 */
.L_x_70:
        /* <DEDUP_REMOVED lines=12> */
.L_x_73:
[----:B------:R-:W-:Y:S05]  /*12200*/  BSYNC B1 ;  /* 0x0000000000017941 */ /* 0x000fea0003800000 */
.L_x_72:
        /* <DEDUP_REMOVED lines=12> */
.L_x_75:
[----:B------:R-:W-:Y:S05]  /*122d0*/  BSYNC B1 ;  /* 0x0000000000017941 */ /* 0x000fea0003800000 */
.L_x_74:
        /* <DEDUP_REMOVED lines=12> */
.L_x_77:
[----:B------:R-:W-:Y:S05]  /*123a0*/  BSYNC B1 ;  /* 0x0000000000017941 */ /* 0x000fea0003800000 */
.L_x_76:
        /* <DEDUP_REMOVED lines=12> */
.L_x_79:
[----:B------:R-:W-:Y:S05]  /*12470*/  BSYNC B1 ;  /* 0x0000000000017941 */ /* 0x000fea0003800000 */
.L_x_78:
        /* <DEDUP_REMOVED lines=12> */
.L_x_81:
[----:B------:R-:W-:Y:S05]  /*12540*/  BSYNC B1 ;  /* 0x0000000000017941 */ /* 0x000fea0003800000 */
.L_x_80:
        /* <DEDUP_REMOVED lines=12> */
.L_x_83:
[----:B------:R-:W-:Y:S05]  /*12610*/  BSYNC B1 ;  /* 0x0000000000017941 */ /* 0x000fea0003800000 */
.L_x_82:
        /* <DEDUP_REMOVED lines=12> */
.L_x_85:
[----:B------:R-:W-:Y:S05]  /*126e0*/  BSYNC B1 ;  /* 0x0000000000017941 */ /* 0x000fea0003800000 */
.L_x_84:
        /* <DEDUP_REMOVED lines=12> */
.L_x_87:
[----:B------:R-:W-:Y:S05]  /*127b0*/  BSYNC B1 ;  /* 0x0000000000017941 */ /* 0x000fea0003800000 */
.L_x_86:
        /* <DEDUP_REMOVED lines=12> */
.L_x_89:
[----:B------:R-:W-:Y:S05]  /*12880*/  BSYNC B1 ;  /* 0x0000000000017941 */ /* 0x000fea0003800000 */
.L_x_88:
        /* <DEDUP_REMOVED lines=12> */
.L_x_91:
[----:B------:R-:W-:Y:S05]  /*12950*/  BSYNC B1 ;  /* 0x0000000000017941 */ /* 0x000fea0003800000 */
.L_x_90:
        /* <DEDUP_REMOVED lines=12> */
.L_x_93:
[----:B------:R-:W-:Y:S05]  /*12a20*/  BSYNC B1 ;  /* 0x0000000000017941 */ /* 0x000fea0003800000 */
.L_x_92:
        /* <DEDUP_REMOVED lines=12> */
.L_x_95:
[----:B------:R-:W-:Y:S05]  /*12af0*/  BSYNC B1 ;  /* 0x0000000000017941 */ /* 0x000fea0003800000 */
.L_x_94:
        /* <DEDUP_REMOVED lines=12> */
.L_x_97:
[----:B------:R-:W-:Y:S05]  /*12bc0*/  BSYNC B1 ;  /* 0x0000000000017941 */ /* 0x000fea0003800000 */
.L_x_96:
        /* <DEDUP_REMOVED lines=12> */
.L_x_99:
[----:B------:R-:W-:Y:S05]  /*12c90*/  BSYNC B1 ;  /* 0x0000000000017941 */ /* 0x000fea0003800000 */
.L_x_98:
        /* <DEDUP_REMOVED lines=12> */
.L_x_101:
[----:B------:R-:W-:Y:S05]  /*12d60*/  BSYNC B1 ;  /* 0x0000000000017941 */ /* 0x000fea0003800000 */
.L_x_100:
        /* <DEDUP_REMOVED lines=12> */
.L_x_103:
[----:B------:R-:W-:Y:S05]  /*12e30*/  BSYNC B1 ;  /* 0x0000000000017941 */ /* 0x000fea0003800000 */
.L_x_102:
        /* <DEDUP_REMOVED lines=12> */
.L_x_105:
[----:B------:R-:W-:Y:S05]  /*12f00*/  BSYNC B1 ;  /* 0x0000000000017941 */ /* 0x000fea0003800000 */
.L_x_104:
        /* <DEDUP_REMOVED lines=12> */
.L_x_107:
[----:B------:R-:W-:Y:S05]  /*12fd0*/  BSYNC B1 ;  /* 0x0000000000017941 */ /* 0x000fea0003800000 */
.L_x_106:
        /* <DEDUP_REMOVED lines=12> */
.L_x_109:
[----:B------:R-:W-:Y:S05]  /*130a0*/  BSYNC B1 ;  /* 0x0000000000017941 */ /* 0x000fea0003800000 */
.L_x_108:
        /* <DEDUP_REMOVED lines=12> */
.L_x_111:
[----:B------:R-:W-:Y:S05]  /*13170*/  BSYNC B1 ;  /* 0x0000000000017941 */ /* 0x000fea0003800000 */
.L_x_110:
        /* <DEDUP_REMOVED lines=12> */
.L_x_113:
[----:B------:R-:W-:Y:S05]  /*13240*/  BSYNC B1 ;  /* 0x0000000000017941 */ /* 0x000fea0003800000 */
.L_x_112:
        /* <DEDUP_REMOVED lines=12> */
.L_x_115:
[----:B------:R-:W-:Y:S05]  /*13310*/  BSYNC B1 ;  /* 0x0000000000017941 */ /* 0x000fea0003800000 */
.L_x_114:
        /* <DEDUP_REMOVED lines=12> */
.L_x_117:
[----:B------:R-:W-:Y:S05]  /*133e0*/  BSYNC B1 ;  /* 0x0000000000017941 */ /* 0x000fea0003800000 */
.L_x_116:
        /* <DEDUP_REMOVED lines=12> */
.L_x_119:
[----:B------:R-:W-:Y:S05]  /*134b0*/  BSYNC B1 ;  /* 0x0000000000017941 */ /* 0x000fea0003800000 */
.L_x_118:
        /* <DEDUP_REMOVED lines=12> */
.L_x_121:
[----:B------:R-:W-:Y:S05]  /*13580*/  BSYNC B1 ;  /* 0x0000000000017941 */ /* 0x000fea0003800000 */
.L_x_120:
        /* <DEDUP_REMOVED lines=12> */
.L_x_123:
[----:B------:R-:W-:Y:S05]  /*13650*/  BSYNC B1 ;  /* 0x0000000000017941 */ /* 0x000fea0003800000 */
.L_x_122:
        /* <DEDUP_REMOVED lines=12> */
.L_x_125:
[----:B------:R-:W-:Y:S05]  /*13720*/  BSYNC B1 ;  /* 0x0000000000017941 */ /* 0x000fea0003800000 */
.L_x_124:
        /* <DEDUP_REMOVED lines=12> */
.L_x_127:
[----:B------:R-:W-:Y:S05]  /*137f0*/  BSYNC B1 ;  /* 0x0000000000017941 */ /* 0x000fea0003800000 */
.L_x_126:
        /* <DEDUP_REMOVED lines=12> */
.L_x_129:
[----:B------:R-:W-:Y:S05]  /*138c0*/  BSYNC B1 ;  /* 0x0000000000017941 */ /* 0x000fea0003800000 */
.L_x_128:
[----:B-----5:R-:W-:Y:S01]  /*138d0*/  LOP3.LUT R4, R4, 0xff, RZ, 0xc0, !PT ;  /* 0x000000ff04047812 */ /* 0x020fe200078ec0ff */
[----:B------:R-:W-:Y:S01]  /*138e0*/  BSSY B1, `(.L_x_130) ;  /* 0x000000b000017945 */ /* 0x000fe20003800000 */
[----:B------:R-:W-:Y:S02]  /*138f0*/  ISETP.LT.OR P3, PT, R0, 0x61, !P0 ;  /* 0x000000610000780c */ /* 0x000fe40004761670 */
[----:B------:R-:W-:-:S05]  /*13900*/  F2FP.F16.E4M3.UNPACK_B R4, R4 ;  /* 0x00000004ff04723e */ /* 0x000fca00020006ff */
[----:B------:R-:W-:-:S05]  /*13910*/  HADD2.F32 R4, -RZ, R4.H0_H0 ;  /* 0x20000004ff047230 */ /* 0x000fca0000004100 */
[----:B------:R-:W-:-:S04]  /*13920*/  FMUL R4, R4, UR23 ;  /* 0x0000001704047c20 */ /* 0x000fc80008400000 */
[----:B------:R-:W-:-:S05]  /*13930*/  FFMA R4, R178, UR22, R4 ;  /* 0x00000016b2047c23 */ /* 0x000fca0008000004 */
[----:B------:R-:W-:Y:S02]  /*13940*/  F2FP.SATFINITE.E4M3.F32.PACK_AB_MERGE_C R5, RZ, R4, RZ ;  /* 0x00000004ff05723e */ /* 0x000fe400048070ff */
[----:B------:R-:W-:-:S03]  /*13950*/  PRMT R4, RZ, 0x7610, R4 ;  /* 0x00007610ff047816 */ /* 0x000fc60000000004 */
[----:B------:R0:W-:Y:S01]  /*13960*/  @!P2 STG.E.U8 desc[UR20][R26.64+0x59], R5 ;  /* 0x000059051a00a986 */ /* 0x0001e2000c101114 */
[----:B------:R-:W-:Y:S05]  /*13970*/  @P3 BRA `(.L_x_131) ;  /* 0x0000000000043947 */ /* 0x000fea0003800000 */
[----:B------:R0:W5:Y:S02]  /*13980*/  LDG.E.U8 R4, desc[UR20][R32.64+0x60] ;  /* 0x0000601420047981 */ /* 0x000164000c1e1100 */
.L_x_131:
[----:B------:R-:W-:Y:S05]  /*13990*/  BSYNC B1 ;  /* 0x0000000000017941 */ /* 0x000fea0003800000 */
.L_x_130:
[----:B-----5:R-:W-:Y:S01]  /*139a0*/  LOP3.LUT R4, R4, 0xff, RZ, 0xc0, !PT ;  /* 0x000000ff04047812 */ /* 0x020fe200078ec0ff */
[----:B------:R-:W-:Y:S01]  /*139b0*/  BSSY B1, `(.L_x_132) ;  /* 0x000000b000017945 */ /* 0x000fe20003800000 */
[----:B------:R-:W-:Y:S02]  /*139c0*/  ISETP.LT.OR P2, PT, R0, 0x62, !P0 ;  /* 0x000000620000780c */ /* 0x000fe40004741670 */
[----:B------:R-:W-:-:S05]  /*139d0*/  F2FP.F16.E4M3.UNPACK_B R4, R4 ;  /* 0x00000004ff04723e */ /* 0x000fca00020006ff */
[----:B------:R-:W-:-:S05]  /*139e0*/  HADD2.F32 R4, -RZ, R4.H0_H0 ;  /* 0x20000004ff047230 */ /* 0x000fca0000004100 */
[----:B------:R-:W-:-:S04]  /*139f0*/  FMUL R4, R4, UR23 ;  /* 0x0000001704047c20 */ /* 0x000fc80008400000 */
[----:B------:R-:W-:-:S05]  /*13a00*/  FFMA R4, R179, UR22, R4 ;  /* 0x00000016b3047c23 */ /* 0x000fca0008000004 */
[----:B0-----:R-:W-:Y:S02]  /*13a10*/  F2FP.SATFINITE.E4M3.F32.PACK_AB_MERGE_C R5, RZ, R4, RZ ;  /* 0x00000004ff05723e */ /* 0x001fe400048070ff */
[----:B------:R-:W-:-:S03]  /*13a20*/  PRMT R4, RZ, 0x7610, R4 ;  /* 0x00007610ff047816 */ /* 0x000fc60000000004 */
[----:B------:R0:W-:Y:S01]  /*13a30*/  @!P3 STG.E.U8 desc[UR20][R24.64+0x60], R5 ;  /* 0x000060051800b986 */ /* 0x0001e2000c101114 */
[----:B------:R-:W-:Y:S05]  /*13a40*/  @P2 BRA `(.L_x_133) ;  /* 0x0000000000042947 */ /* 0x000fea0003800000 */
[----:B------:R0:W5:Y:S02]  /*13a50*/  LDG.E.U8 R4, desc[UR20][R32.64+0x61] ;  /* 0x0000611420047981 */ /* 0x000164000c1e1100 */
.L_x_133:
[----:B------:R-:W-:Y:S05]  /*13a60*/  BSYNC B1 ;  /* 0x0000000000017941 */ /* 0x000fea0003800000 */
.L_x_132:
        /* <DEDUP_REMOVED lines=12> */
.L_x_135:
[----:B------:R-:W-:Y:S05]  /*13b30*/  BSYNC B1 ;  /* 0x0000000000017941 */ /* 0x000fea0003800000 */
.L_x_134:
        /* <DEDUP_REMOVED lines=12> */
.L_x_137:
[----:B------:R-:W-:Y:S05]  /*13c00*/  BSYNC B1 ;  /* 0x0000000000017941 */ /* 0x000fea0003800000 */
.L_x_136:
[----:B-----5:R-:W-:Y:S01]  /*13c10*/  LOP3.LUT R4, R4, 0xff, RZ, 0xc0, !PT ;  /* 0x000000ff04047812 */ /* 0x020fe200078ec0ff */
[----:B------:R-:W-:Y:S01]  /*13c20*/  BSSY B1, `(.L_x_138) ;  /* 0x000000b000017945 */ /* 0x000fe20003800000 */
[----:B------:R-:W-:Y:S02]  /*13c30*/  ISETP.LT.OR P3, PT, R0, 0x69, !P0 ;  /* 0x000000690000780c */ /* 0x000fe40004761670 */
[----:B------:R-:W-:-:S05]  /*13c40*/  F2FP.F16.E4M3.UNPACK_B R4, R4 ;  /* 0x00000004ff04723e */ /* 0x000fca00020006ff */
[----:B------:R-:W-:-:S05]  /*13c50*/  HADD2.F32 R4, -RZ, R4.H0_H0 ;  /* 0x20000004ff047230 */ /* 0x000fca0000004100 */
[----:B0-----:R-:W-:Y:S01]  /*13c60*/  FMUL R5, R4, UR23 ;  /* 0x0000001704057c20 */ /* 0x001fe20008400000 */
[----:B------:R-:W-:-:S03]  /*13c70*/  PRMT R4, RZ, 0x7610, R4 ;  /* 0x00007610ff047816 */ /* 0x000fc60000000004 */
[----:B------:R-:W-:-:S05]  /*13c80*/  FFMA R5, R182, UR22, R5 ;  /* 0x00000016b6057c23 */ /* 0x000fca0008000005 */
[----:B------:R-:W-:-:S05]  /*13c90*/  F2FP.SATFINITE.E4M3.F32.PACK_AB_MERGE_C R5, RZ, R5, RZ ;  /* 0x00000005ff05723e */ /* 0x000fca00048070ff */
[----:B------:R0:W-:Y:S01]  /*13ca0*/  @!P2 STG.E.U8 desc[UR20][R26.64+0x61], R5 ;  /* 0x000061051a00a986 */ /* 0x0001e2000c101114 */
[----:B------:R-:W-:Y:S05]  /*13cb0*/  @P3 BRA `(.L_x_139) ;  /* 0x0000000000043947 */ /* 0x000fea0003800000 */
[----:B------:R0:W5:Y:S02]  /*13cc0*/  LDG.E.U8 R4, desc[UR20][R32.64+0x68] ;  /* 0x0000681420047981 */ /* 0x000164000c1e1100 */
.L_x_139:
[----:B------:R-:W-:Y:S05]  /*13cd0*/  BSYNC B1 ;  /* 0x0000000000017941 */ /* 0x000fea0003800000 */
.L_x_138:
        /* <DEDUP_REMOVED lines=12> */
.L_x_141:
[----:B------:R-:W-:Y:S05]  /*13da0*/  BSYNC B1 ;  /* 0x0000000000017941 */ /* 0x000fea0003800000 */
.L_x_140:
        /* <DEDUP_REMOVED lines=12> */
.L_x_143:
[----:B------:R-:W-:Y:S05]  /*13e70*/  BSYNC B1 ;  /* 0x0000000000017941 */ /* 0x000fea0003800000 */
.L_x_142:
        /* <DEDUP_REMOVED lines=12> */
.L_x_145:
[----:B------:R-:W-:Y:S05]  /*13f40*/  BSYNC B1 ;  /* 0x0000000000017941 */ /* 0x000fea0003800000 */
.L_x_144:
        /* <DEDUP_REMOVED lines=12> */
.L_x_147:
[----:B------:R-:W-:Y:S05]  /*14010*/  BSYNC B1 ;  /* 0x0000000000017941 */ /* 0x000fea0003800000 */
.L_x_146:
        /* <DEDUP_REMOVED lines=12> */
.L_x_149:
[----:B------:R-:W-:Y:S05]  /*140e0*/  BSYNC B1 ;  /* 0x0000000000017941 */ /* 0x000fea0003800000 */
.L_x_148:
        /* <DEDUP_REMOVED lines=12> */
.L_x_151:
[----:B------:R-:W-:Y:S05]  /*141b0*/  BSYNC B1 ;  /* 0x0000000000017941 */ /* 0x000fea0003800000 */
.L_x_150:
        /* <DEDUP_REMOVED lines=12> */
.L_x_153:
[----:B------:R-:W-:Y:S05]  /*14280*/  BSYNC B1 ;  /* 0x0000000000017941 */ /* 0x000fea0003800000 */
.L_x_152:
        /* <DEDUP_REMOVED lines=12> */
.L_x_155:
[----:B------:R-:W-:Y:S05]  /*14350*/  BSYNC B1 ;  /* 0x0000000000017941 */ /* 0x000fea0003800000 */
.L_x_154:
        /* <DEDUP_REMOVED lines=12> */
.L_x_157:
[----:B------:R-:W-:Y:S05]  /*14420*/  BSYNC B1 ;  /* 0x0000000000017941 */ /* 0x000fea0003800000 */
.L_x_156:
        /* <DEDUP_REMOVED lines=12> */
.L_x_159:
[----:B------:R-:W-:Y:S05]  /*144f0*/  BSYNC B1 ;  /* 0x0000000000017941 */ /* 0x000fea0003800000 */
.L_x_158:
        /* <DEDUP_REMOVED lines=12> */
.L_x_161:
[----:B------:R-:W-:Y:S05]  /*145c0*/  BSYNC B1 ;  /* 0x0000000000017941 */ /* 0x000fea0003800000 */
.L_x_160:
        /* <DEDUP_REMOVED lines=12> */
.L_x_163:
[----:B------:R-:W-:Y:S05]  /*14690*/  BSYNC B1 ;  /* 0x0000000000017941 */ /* 0x000fea0003800000 */
.L_x_162:
        /* <DEDUP_REMOVED lines=12> */
.L_x_165:
[----:B------:R-:W-:Y:S05]  /*14760*/  BSYNC B1 ;  /* 0x0000000000017941 */ /* 0x000fea0003800000 */
.L_x_164:
        /* <DEDUP_REMOVED lines=12> */
.L_x_167:
[----:B------:R-:W-:Y:S05]  /*14830*/  BSYNC B1 ;  /* 0x0000000000017941 */ /* 0x000fea0003800000 */
.L_x_166:
        /* <DEDUP_REMOVED lines=12> */
.L_x_169:
[----:B------:R-:W-:Y:S05]  /*14900*/  BSYNC B1 ;  /* 0x0000000000017941 */ /* 0x000fea0003800000 */
.L_x_168:
        /* <DEDUP_REMOVED lines=12> */
.L_x_171:
[----:B------:R-:W-:Y:S05]  /*149d0*/  BSYNC B1 ;  /* 0x0000000000017941 */ /* 0x000fea0003800000 */
.L_x_170:
        /* <DEDUP_REMOVED lines=12> */
.L_x_173:
[----:B------:R-:W-:Y:S05]  /*14aa0*/  BSYNC B1 ;  /* 0x0000000000017941 */ /* 0x000fea0003800000 */
.L_x_172:
        /* <DEDUP_REMOVED lines=12> */
.L_x_175:
[----:B------:R-:W-:Y:S05]  /*14b70*/  BSYNC B1 ;  /* 0x0000000000017941 */ /* 0x000fea0003800000 */
.L_x_174:
        /* <DEDUP_REMOVED lines=12> */
.L_x_177:
[----:B------:R-:W-:Y:S05]  /*14c40*/  BSYNC B1 ;  /* 0x0000000000017941 */ /* 0x000fea0003800000 */
.L_x_176:
        /* <DEDUP_REMOVED lines=12> */
.L_x_179:
[----:B------:R-:W-:Y:S05]  /*14d10*/  BSYNC B1 ;  /* 0x0000000000017941 */ /* 0x000fea0003800000 */
.L_x_178:
        /* <DEDUP_REMOVED lines=12> */
.L_x_181:
[----:B------:R-:W-:Y:S05]  /*14de0*/  BSYNC B1 ;  /* 0x0000000000017941 */ /* 0x000fea0003800000 */
.L_x_180:
        /* <DEDUP_REMOVED lines=12> */
.L_x_183:
[----:B------:R-:W-:Y:S05]  /*14eb0*/  BSYNC B1 ;  /* 0x0000000000017941 */ /* 0x000fea0003800000 */
.L_x_182:
        /* <DEDUP_REMOVED lines=12> */
.L_x_185:
[----:B------:R-:W-:Y:S05]  /*14f80*/  BSYNC B1 ;  /* 0x0000000000017941 */ /* 0x000fea0003800000 */
.L_x_184:
        /* <DEDUP_REMOVED lines=12> */
.L_x_187:
[----:B------:R-:W-:Y:S05]  /*15050*/  BSYNC B1 ;  /* 0x0000000000017941 */ /* 0x000fea0003800000 */
.L_x_186:
        /* <DEDUP_REMOVED lines=12> */
.L_x_189:
[----:B------:R-:W-:Y:S05]  /*15120*/  BSYNC B1 ;  /* 0x0000000000017941 */ /* 0x000fea0003800000 */
.L_x_188:
        /* <DEDUP_REMOVED lines=12> */
.L_x_191:
[----:B------:R-:W-:Y:S05]  /*151f0*/  BSYNC B1 ;  /* 0x0000000000017941 */ /* 0x000fea0003800000 */
.L_x_190:
        /* <DEDUP_REMOVED lines=12> */
.L_x_193:
[----:B------:R-:W-:Y:S05]  /*152c0*/  BSYNC B1 ;  /* 0x0000000000017941 */ /* 0x000fea0003800000 */
.L_x_192:
        /* <DEDUP_REMOVED lines=12> */
.L_x_195:
[----:B------:R-:W-:Y:S05]  /*15390*/  BSYNC B1 ;  /* 0x0000000000017941 */ /* 0x000fea0003800000 */
.L_x_194:
        /* <DEDUP_REMOVED lines=12> */
.L_x_197:
[----:B------:R-:W-:Y:S05]  /*15460*/  BSYNC B1 ;  /* 0x0000000000017941 */ /* 0x000fea0003800000 */
.L_x_196:
        /* <DEDUP_REMOVED lines=12> */
.L_x_199:
[----:B------:R-:W-:Y:S05]  /*15530*/  BSYNC B1 ;  /* 0x0000000000017941 */ /* 0x000fea0003800000 */
.L_x_198:
        /* <DEDUP_REMOVED lines=12> */
.L_x_201:
[----:B------:R-:W-:Y:S05]  /*15600*/  BSYNC B1 ;  /* 0x0000000000017941 */ /* 0x000fea0003800000 */
.L_x_200:
        /* <DEDUP_REMOVED lines=12> */
.L_x_203:
[----:B------:R-:W-:Y:S05]  /*156d0*/  BSYNC B1 ;  /* 0x0000000000017941 */ /* 0x000fea0003800000 */
.L_x_202:
        /* <DEDUP_REMOVED lines=12> */
.L_x_205:
[----:B------:R-:W-:Y:S05]  /*157a0*/  BSYNC B1 ;  /* 0x0000000000017941 */ /* 0x000fea0003800000 */
.L_x_204:
        /* <DEDUP_REMOVED lines=12> */
.L_x_207:
[----:B------:R-:W-:Y:S05]  /*15870*/  BSYNC B1 ;  /* 0x0000000000017941 */ /* 0x000fea0003800000 */
.L_x_206:
        /* <DEDUP_REMOVED lines=12> */
.L_x_209:
[----:B------:R-:W-:Y:S05]  /*15940*/  BSYNC B1 ;  /* 0x0000000000017941 */ /* 0x000fea0003800000 */
.L_x_208:
        /* <DEDUP_REMOVED lines=12> */
.L_x_211:
[----:B------:R-:W-:Y:S05]  /*15a10*/  BSYNC B1 ;  /* 0x0000000000017941 */ /* 0x000fea0003800000 */
.L_x_210:
        /* <DEDUP_REMOVED lines=12> */
.L_x_213:
[----:B------:R-:W-:Y:S05]  /*15ae0*/  BSYNC B1 ;  /* 0x0000000000017941 */ /* 0x000fea0003800000 */
.L_x_212:
        /* <DEDUP_REMOVED lines=12> */
.L_x_215:
[----:B------:R-:W-:Y:S05]  /*15bb0*/  BSYNC B1 ;  /* 0x0000000000017941 */ /* 0x000fea0003800000 */
.L_x_214:
        /* <DEDUP_REMOVED lines=12> */
.L_x_217:
[----:B------:R-:W-:Y:S05]  /*15c80*/  BSYNC B1 ;  /* 0x0000000000017941 */ /* 0x000fea0003800000 */
.L_x_216:
        /* <DEDUP_REMOVED lines=12> */
.L_x_219:
[----:B------:R-:W-:Y:S05]  /*15d50*/  BSYNC B1 ;  /* 0x0000000000017941 */ /* 0x000fea0003800000 */
.L_x_218:
        /* <DEDUP_REMOVED lines=12> */
.L_x_221:
[----:B------:R-:W-:Y:S05]  /*15e20*/  BSYNC B1 ;  /* 0x0000000000017941 */ /* 0x000fea0003800000 */
.L_x_220:
        /* <DEDUP_REMOVED lines=12> */
.L_x_223:
[----:B------:R-:W-:Y:S05]  /*15ef0*/  BSYNC B1 ;  /* 0x0000000000017941 */ /* 0x000fea0003800000 */
.L_x_222:
        /* <DEDUP_REMOVED lines=12> */
.L_x_225:
[----:B------:R-:W-:Y:S05]  /*15fc0*/  BSYNC B1 ;  /* 0x0000000000017941 */ /* 0x000fea0003800000 */
.L_x_224:
        /* <DEDUP_REMOVED lines=12> */
.L_x_227:
[----:B------:R-:W-:Y:S05]  /*16090*/  BSYNC B1 ;  /* 0x0000000000017941 */ /* 0x000fea0003800000 */
.L_x_226:
        /* <DEDUP_REMOVED lines=12> */
.L_x_229:
[----:B------:R-:W-:Y:S05]  /*16160*/  BSYNC B1 ;  /* 0x0000000000017941 */ /* 0x000fea0003800000 */
.L_x_228:
        /* <DEDUP_REMOVED lines=12> */
.L_x_231:
[----:B------:R-:W-:Y:S05]  /*16230*/  BSYNC B1 ;  /* 0x0000000000017941 */ /* 0x000fea0003800000 */
.L_x_230:
        /* <DEDUP_REMOVED lines=12> */
.L_x_233:
[----:B------:R-:W-:Y:S05]  /*16300*/  BSYNC B1 ;  /* 0x0000000000017941 */ /* 0x000fea0003800000 */
.L_x_232:
[----:B0-----:R-:W2:Y:S01]  /*16310*/  LDL.LU R5, [R1+0x200] ;  /* 0x0002000001057983 */ /* 0x001ea20000300800 */
[----:B-----5:R-:W-:Y:S01]  /*16320*/  LOP3.LUT R4, R4, 0xff, RZ, 0xc0, !PT ;  /* 0x000000ff04047812 */ /* 0x020fe200078ec0ff */
[----:B------:R-:W-:Y:S01]  /*16330*/  BSSY B1, `(.L_x_234) ;  /* 0x000000b000017945 */ /* 0x000fe20003800000 */
[----:B------:R-:W-:Y:S02]  /*16340*/  ISETP.LT.OR P3, PT, R0, 0xc9, !P0 ;  /* 0x000000c90000780c */ /* 0x000fe40004761670 */
[----:B------:R-:W-:-:S05]  /*16350*/  F2FP.F16.E4M3.UNPACK_B R4, R4 ;  /* 0x00000004ff04723e */ /* 0x000fca00020006ff */
[----:B------:R-:W-:-:S05]  /*16360*/  HADD2.F32 R4, -RZ, R4.H0_H0 ;  /* 0x20000004ff047230 */ /* 0x000fca0000004100 */
[----:B------:R-:W-:-:S04]  /*16370*/  FMUL R4, R4, UR23 ;  /* 0x0000001704047c20 */ /* 0x000fc80008400000 */
[----:B--2---:R-:W-:-:S05]  /*16380*/  FFMA R4, R5, UR22, R4 ;  /* 0x0000001605047c23 */ /* 0x004fca0008000004 */
[----:B------:R-:W-:Y:S02]  /*16390*/  F2FP.SATFINITE.E4M3.F32.PACK_AB_MERGE_C R5, RZ, R4, RZ ;  /* 0x00000004ff05723e */ /* 0x000fe400048070ff */
[----:B------:R-:W-:-:S03]  /*163a0*/  PRMT R4, RZ, 0x7610, R4 ;  /* 0x00007610ff047816 */ /* 0x000fc60000000004 */
[----:B------:R0:W-:Y:S01]  /*163b0*/  @!P2 STG.E.U8 desc[UR20][R26.64+0xc1], R5 ;  /* 0x0000c1051a00a986 */ /* 0x0001e2000c101114 */
[----:B------:R-:W-:Y:S05]  /*163c0*/  @P3 BRA `(.L_x_235) ;  /* 0x0000000000043947 */ /* 0x000fea0003800000 */
[----:B------:R2:W5:Y:S02]  /*163d0*/  LDG.E.U8 R4, desc[UR20][R32.64+0xc8] ;  /* 0x0000c81420047981 */ /* 0x000564000c1e1100 */
.L_x_235:
[----:B------:R-:W-:Y:S05]  /*163e0*/  BSYNC B1 ;  /* 0x0000000000017941 */ /* 0x000fea0003800000 */
.L_x_234:
[----:B0-----:R-:W3:Y:S01]  /*163f0*/  LDL.LU R5, [R1+0x204] ;  /* 0x0002040001057983 */ /* 0x001ee20000300800 */
[----:B-----5:R-:W-:Y:S01]  /*16400*/  LOP3.LUT R4, R4, 0xff, RZ, 0xc0, !PT ;  /* 0x000000ff04047812 */ /* 0x020fe200078ec0ff */
[----:B------:R-:W-:Y:S01]  /*16410*/  BSSY B1, `(.L_x_236) ;  /* 0x000000b000017945 */ /* 0x000fe20003800000 */
[----:B------:R-:W-:Y:S02]  /*16420*/  ISETP.LT.OR P2, PT, R0, 0xca, !P0 ;  /* 0x000000ca0000780c */ /* 0x000fe40004741670 */
[----:B------:R-:W-:-:S05]  /*16430*/  F2FP.F16.E4M3.UNPACK_B R4, R4 ;  /* 0x00000004ff04723e */ /* 0x000fca00020006ff */
[----:B------:R-:W-:-:S05]  /*16440*/  HADD2.F32 R4, -RZ, R4.H0_H0 ;  /* 0x20000004ff047230 */ /* 0x000fca0000004100 */
[----:B------:R-:W-:-:S04]  /*16450*/  FMUL R4, R4, UR23 ;  /* 0x0000001704047c20 */ /* 0x000fc80008400000 */
[----:B---3--:R-:W-:-:S05]  /*16460*/  FFMA R4, R5, UR22, R4 ;  /* 0x0000001605047c23 */ /* 0x008fca0008000004 */
[----:B------:R-:W-:Y:S02]  /*16470*/  F2FP.SATFINITE.E4M3.F32.PACK_AB_MERGE_C R5, RZ, R4, RZ ;  /* 0x00000004ff05723e */ /* 0x000fe400048070ff */
[----:B------:R-:W-:-:S03]  /*16480*/  PRMT R4, RZ, 0x7610, R4 ;  /* 0x00007610ff047816 */ /* 0x000fc60000000004 */
[----:B------:R0:W-:Y:S01]  /*16490*/  @!P3 STG.E.U8 desc[UR20][R24.64+0xc8], R5 ;  /* 0x0000c8051800b986 */ /* 0x0001e2000c101114 */
[----:B------:R-:W-:Y:S05]  /*164a0*/  @P2 BRA `(.L_x_237) ;  /* 0x0000000000042947 */ /* 0x000fea0003800000 */
[----:B------:R3:W5:Y:S02]  /*164b0*/  LDG.E.U8 R4, desc[UR20][R32.64+0xc9] ;  /* 0x0000c91420047981 */ /* 0x000764000c1e1100 */
.L_x_237:
[----:B------:R-:W-:Y:S05]  /*164c0*/  BSYNC B1 ;  /* 0x0000000000017941 */ /* 0x000fea0003800000 */
.L_x_236:
        /* <DEDUP_REMOVED lines=13> */
.L_x_239:
[----:B------:R-:W-:Y:S05]  /*165a0*/  BSYNC B1 ;  /* 0x0000000000017941 */ /* 0x000fea0003800000 */
.L_x_238:
        /* <DEDUP_REMOVED lines=13> */
.L_x_241:
[----:B------:R-:W-:Y:S05]  /*16680*/  BSYNC B1 ;  /* 0x0000000000017941 */ /* 0x000fea0003800000 */
.L_x_240:
        /* <DEDUP_REMOVED lines=13> */
.L_x_243:
[----:B------:R-:W-:Y:S05]  /*16760*/  BSYNC B1 ;  /* 0x0000000000017941 */ /* 0x000fea0003800000 */
.L_x_242:
        /* <DEDUP_REMOVED lines=13> */
.L_x_245:
[----:B------:R-:W-:Y:S05]  /*16840*/  BSYNC B1 ;  /* 0x0000000000017941 */ /* 0x000fea0003800000 */
.L_x_244:
        /* <DEDUP_REMOVED lines=13> */
.L_x_247:
[----:B------:R-:W-:Y:S05]  /*16920*/  BSYNC B1 ;  /* 0x0000000000017941 */ /* 0x000fea0003800000 */
.L_x_246:
        /* <DEDUP_REMOVED lines=13> */
.L_x_249:
[----:B------:R-:W-:Y:S05]  /*16a00*/  BSYNC B1 ;  /* 0x0000000000017941 */ /* 0x000fea0003800000 */
.L_x_248:
        /* <DEDUP_REMOVED lines=13> */
.L_x_251:
[----:B------:R-:W-:Y:S05]  /*16ae0*/  BSYNC B1 ;  /* 0x0000000000017941 */ /* 0x000fea0003800000 */
.L_x_250:
        /* <DEDUP_REMOVED lines=13> */
.L_x_253:
[----:B------:R-:W-:Y:S05]  /*16bc0*/  BSYNC B1 ;  /* 0x0000000000017941 */ /* 0x000fea0003800000 */
.L_x_252:
        /* <DEDUP_REMOVED lines=13> */
.L_x_255:
[----:B------:R-:W-:Y:S05]  /*16ca0*/  BSYNC B1 ;  /* 0x0000000000017941 */ /* 0x000fea0003800000 */
.L_x_254:
        /* <DEDUP_REMOVED lines=13> */
.L_x_257:
[----:B------:R-:W-:Y:S05]  /*16d80*/  BSYNC B1 ;  /* 0x0000000000017941 */ /* 0x000fea0003800000 */
.L_x_256:
        /* <DEDUP_REMOVED lines=13> */
.L_x_259:
[----:B------:R-:W-:Y:S05]  /*16e60*/  BSYNC B1 ;  /* 0x0000000000017941 */ /* 0x000fea0003800000 */
.L_x_258:
        /* <DEDUP_REMOVED lines=13> */
.L_x_261:
[----:B------:R-:W-:Y:S05]  /*16f40*/  BSYNC B1 ;  /* 0x0000000000017941 */ /* 0x000fea0003800000 */
.L_x_260:
        /* <DEDUP_REMOVED lines=13> */
.L_x_263:
[----:B------:R-:W-:Y:S05]  /*17020*/  BSYNC B1 ;  /* 0x0000000000017941 */ /* 0x000fea0003800000 */
.L_x_262:
        /* <DEDUP_REMOVED lines=13> */
.L_x_265:
[----:B------:R-:W-:Y:S05]  /*17100*/  BSYNC B1 ;  /* 0x0000000000017941 */ /* 0x000fea0003800000 */
.L_x_264:
        /* <DEDUP_REMOVED lines=13> */
.L_x_267:
[----:B------:R-:W-:Y:S05]  /*171e0*/  BSYNC B1 ;  /* 0x0000000000017941 */ /* 0x000fea0003800000 */
.L_x_266:
        /* <DEDUP_REMOVED lines=13> */
.L_x_269:
[----:B------:R-:W-:Y:S05]  /*172c0*/  BSYNC B1 ;  /* 0x0000000000017941 */ /* 0x000fea0003800000 */
.L_x_268:
        /* <DEDUP_REMOVED lines=13> */
.L_x_271:
[----:B------:R-:W-:Y:S05]  /*173a0*/  BSYNC B1 ;  /* 0x0000000000017941 */ /* 0x000fea0003800000 */
.L_x_270:
        /* <DEDUP_REMOVED lines=13> */
.L_x_273:
[----:B------:R-:W-:Y:S05]  /*17480*/  BSYNC B1 ;  /* 0x0000000000017941 */ /* 0x000fea0003800000 */
.L_x_272:
        /* <DEDUP_REMOVED lines=13> */
.L_x_275:
[----:B------:R-:W-:Y:S05]  /*17560*/  BSYNC B1 ;  /* 0x0000000000017941 */ /* 0x000fea0003800000 */
.L_x_274:
        /* <DEDUP_REMOVED lines=13> */
.L_x_277:
[----:B------:R-:W-:Y:S05]  /*17640*/  BSYNC B1 ;  /* 0x0000000000017941 */ /* 0x000fea0003800000 */
.L_x_276:
        /* <DEDUP_REMOVED lines=13> */
.L_x_279:
[----:B------:R-:W-:Y:S05]  /*17720*/  BSYNC B1 ;  /* 0x0000000000017941 */ /* 0x000fea0003800000 */
.L_x_278:
        /* <DEDUP_REMOVED lines=13> */
.L_x_281:
[----:B------:R-:W-:Y:S05]  /*17800*/  BSYNC B1 ;  /* 0x0000000000017941 */ /* 0x000fea0003800000 */
.L_x_280:
        /* <DEDUP_REMOVED lines=13> */
.L_x_283:
[----:B------:R-:W-:Y:S05]  /*178e0*/  BSYNC B1 ;  /* 0x0000000000017941 */ /* 0x000fea0003800000 */
.L_x_282:
        /* <DEDUP_REMOVED lines=13> */
.L_x_285:
[----:B------:R-:W-:Y:S05]  /*179c0*/  BSYNC B1 ;  /* 0x0000000000017941 */ /* 0x000fea0003800000 */
.L_x_284:
        /* <DEDUP_REMOVED lines=13> */
.L_x_287:
[----:B------:R-:W-:Y:S05]  /*17aa0*/  BSYNC B1 ;  /* 0x0000000000017941 */ /* 0x000fea0003800000 */
.L_x_286:
        /* <DEDUP_REMOVED lines=13> */
.L_x_289:
[----:B------:R-:W-:Y:S05]  /*17b80*/  BSYNC B1 ;  /* 0x0000000000017941 */ /* 0x000fea0003800000 */
.L_x_288:
[----:B------:R-:W2:Y:S01]  /*17b90*/  LDL.LU R7, [R1+0x270] ;  /* 0x0002700001077983 */ /* 0x000ea20000300800 */
[----:B-----5:R-:W-:Y:S01]  /*17ba0*/  LOP3.LUT R4, R4, 0xff, RZ, 0xc0, !PT ;  /* 0x000000ff04047812 */ /* 0x020fe200078ec0ff */
[----:B------:R-:W-:Y:S01]  /*17bb0*/  BSSY B1, `(.L_x_290) ;  /* 0x0000013000017945 */ /* 0x000fe20003800000 */
[----:B0-----:R-:W-:Y:S02]  /*17bc0*/  IADD3 R5, P0, R34, 0x80, RZ ;  /* 0x0000008022057810 */ /* 0x001fe40007f1e0ff */
[----:B------:R-:W-:-:S03]  /*17bd0*/  F2FP.F16.E4M3.UNPACK_B R4, R4 ;  /* 0x00000004ff04723e */ /* 0x000fc600020006ff */
[----:B--234-:R-:W-:Y:S01]  /*17be0*/  IMAD.X R2, RZ, RZ, R35, P0 ;  /* 0x000000ffff027224 */ /* 0x01cfe200000e0623 */
[----:B------:R-:W-:Y:S01]  /*17bf0*/  ISETP.GE.AND P0, PT, R36, 0x81, PT ;  /* 0x000000812400780c */ /* 0x000fe20003f06270 */
[----:B------:R-:W-:Y:S02]  /*17c00*/  HADD2.F32 R4, -RZ, R4.H0_H0 ;  /* 0x20000004ff047230 */ /* 0x000fe40000004100 */
[----:B------:R-:W-:Y:S01]  /*17c10*/  IMAD R6, R2, UR6, RZ ;  /* 0x0000000602067c24 */ /* 0x000fe2000f8e02ff */
[----:B------:R-:W-:Y:S01]  /*17c20*/  ISETP.LT.OR P3, PT, R0, 0x1, !P0 ;  /* 0x000000010000780c */ /* 0x000fe20004761670 */
[----:B------:R-:W-:-:S04]  /*17c30*/  IMAD.WIDE.U32 R2, R5, UR6, R38 ;  /* 0x0000000605027c25 */ /* 0x000fc8000f8e0026 */
[----:B------:R-:W-:Y:S01]  /*17c40*/  FMUL R4, R4, UR23 ;  /* 0x0000001704047c20 */ /* 0x000fe20008400000 */
[----:B------:R-:W-:Y:S01]  /*17c50*/  IMAD R5, R5, UR7, R6 ;  /* 0x0000000705057c24 */ /* 0x000fe2000f8e0206 */
[----:B------:R-:W-:-:S04]  /*17c60*/  IADD3 R2, P2, R2, UR10, RZ ;  /* 0x0000000a02027c10 */ /* 0x000fc8000ff5e0ff */
[----:B------:R-:W-:Y:S01]  /*17c70*/  IADD3.X R3, R3, UR11, R5, P2, !PT ;  /* 0x0000000b03037c10 */ /* 0x000fe200097fe405 */
[----:B------:R-:W-:-:S05]  /*17c80*/  FFMA R4, R7, UR22, R4 ;  /* 0x0000001607047c23 */ /* 0x000fca0008000004 */
[----:B------:R-:W-:Y:S02]  /*17c90*/  F2FP.SATFINITE.E4M3.F32.PACK_AB_MERGE_C R7, RZ, R4, RZ ;  /* 0x00000004ff07723e */ /* 0x000fe400048070ff */
[----:B------:R-:W-:-:S03]  /*17ca0*/  PRMT R4, RZ, 0x7610, R4 ;  /* 0x00007610ff047816 */ /* 0x000fc60000000004 */
[----:B------:R0:W-:Y:S01]  /*17cb0*/  @!P1 STG.E.U8 desc[UR20][R26.64+0xf9], R7 ;  /* 0x0000f9071a009986 */ /* 0x0001e2000c101114 */
[----:B------:R-:W-:Y:S05]  /*17cc0*/  @P3 BRA `(.L_x_291) ;  /* 0x0000000000043947 */ /* 0x000fea0003800000 */
[----:B------:R2:W5:Y:S02]  /*17cd0*/  LDG.E.U8 R4, desc[UR20][R2.64] ;  /* 0x0000001402047981 */ /* 0x000564000c1e1100 */
.L_x_291:
[----:B------:R-:W-:Y:S05]  /*17ce0*/  BSYNC B1 ;  /* 0x0000000000017941 */ /* 0x000fea0003800000 */
.L_x_290:
[----:B------:R-:W3:Y:S01]  /*17cf0*/  LDL.LU R5, [R1+0x274] ;  /* 0x0002740001057983 */ /* 0x000ee20000300800 */
        /* <DEDUP_REMOVED lines=12> */
.L_x_293:
[----:B------:R-:W-:Y:S05]  /*17dc0*/  BSYNC B1 ;  /* 0x0000000000017941 */ /* 0x000fea0003800000 */
.L_x_292:
[----:B---3--:R-:W3:Y:S01]  /*17dd0*/  LDL.LU R5, [R1+0x278] ;  /* 0x0002780001057983 */ /* 0x008ee20000300800 */
[----:B-----5:R-:W-:Y:S01]  /*17de0*/  LOP3.LUT R4, R4, 0xff, RZ, 0xc0, !PT ;  /* 0x000000ff04047812 */ /* 0x020fe200078ec0ff */
[----:B------:R-:W-:Y:S01]  /*17df0*/  BSSY B1, `(.L_x_294) ;  /* 0x0000013000017945 */ /* 0x000fe20003800000 */
[----:B0-----:R-:W-:Y:S02]  /*17e00*/  IADD3 R7, P1, R34, 0x88, RZ ;  /* 0x0000008822077810 */ /* 0x001fe40007f3e0ff */
[----:B------:R-:W-:Y:S02]  /*17e10*/  F2FP.F16.E4M3.UNPACK_B R4, R4 ;  /* 0x00000004ff04723e */ /* 0x000fe400020006ff */
[----:B------:R-:W-:Y:S01]  /*17e20*/  PRMT R6, RZ, 0x7610, R6 ;  /* 0x00007610ff067816 */ /* 0x000fe20000000006 */
[----:B------:R-:W-:Y:S01]  /*17e30*/  IMAD.X R34, RZ, RZ, R35, P1 ;  /* 0x000000ffff227224 */ /* 0x000fe200008e0623 */
[----:B------:R-:W-:Y:S01]  /*17e40*/  ISETP.GE.AND P1, PT, R36, 0x89, PT ;  /* 0x000000892400780c */ /* 0x000fe20003f26270 */
[----:B------:R-:W-:-:S02]  /*17e50*/  HADD2.F32 R4, -RZ, R4.H0_H0 ;  /* 0x20000004ff047230 */ /* 0x000fc40000004100 */
[----:B------:R-:W-:Y:S01]  /*17e60*/  IMAD R34, R34, UR6, RZ ;  /* 0x0000000622227c24 */ /* 0x000fe2000f8e02ff */
[----:B------:R-:W-:Y:S01]  /*17e70*/  ISETP.LT.OR P5, PT, R0, 0x1, !P1 ;  /* 0x000000010000780c */ /* 0x000fe20004fa1670 */
[----:B------:R-:W-:-:S04]  /*17e80*/  IMAD.WIDE.U32 R38, R7, UR6, R38 ;  /* 0x0000000607267c25 */ /* 0x000fc8000f8e0026 */
[----:B------:R-:W-:Y:S01]  /*17e90*/  FMUL R4, R4, UR23 ;  /* 0x0000001704047c20 */ /* 0x000fe20008400000 */
[----:B------:R-:W-:-:S03]  /*17ea0*/  IMAD R7, R7, UR7, R34 ;  /* 0x0000000707077c24 */ /* 0x000fc6000f8e0222 */
[----:B---3--:R-:W-:Y:S01]  /*17eb0*/  FFMA R5, R5, UR22, R4 ;  /* 0x0000001605057c23 */ /* 0x008fe20008000004 */
[----:B------:R-:W-:-:S04]  /*17ec0*/  IADD3 R4, P3, R38, UR10, RZ ;  /* 0x0000000a26047c10 */ /* 0x000fc8000ff7e0ff */
[----:B------:R-:W-:Y:S02]  /*17ed0*/  F2FP.SATFINITE.E4M3.F32.PACK_AB_MERGE_C R9, RZ, R5, RZ ;  /* 0x00000005ff09723e */ /* 0x000fe400048070ff */
[----:B------:R-:W-:-:S03]  /*17ee0*/  IADD3.X R5, R39, UR11, R7, P3, !PT ;  /* 0x0000000b27057c10 */ /* 0x000fc60009ffe407 */
[----:B------:R0:W-:Y:S01]  /*17ef0*/  @!P2 STG.E.U8 desc[UR20][R30.64+0x1], R9 ;  /* 0x000001091e00a986 */ /* 0x0001e2000c101114 */
[----:B------:R-:W-:Y:S05]  /*17f00*/  @P5 BRA `(.L_x_295) ;  /* 0x0000000000045947 */ /* 0x000fea0003800000 */
[----:B------:R3:W5:Y:S02]  /*17f10*/  LDG.E.U8 R6, desc[UR20][R4.64] ;  /* 0x0000001404067981 */ /* 0x000764000c1e1100 */
.L_x_295:
[----:B------:R-:W-:Y:S05]  /*17f20*/  BSYNC B1 ;  /* 0x0000000000017941 */ /* 0x000fea0003800000 */
.L_x_294:
[----:B------:R-:W2:Y:S01]  /*17f30*/  LDL.LU R7, [R1+0x27c] ;  /* 0x00027c0001077983 */ /* 0x000ea20000300800 */
        /* <DEDUP_REMOVED lines=12> */
.L_x_297:
[----:B------:R-:W-:Y:S05]  /*18000*/  BSYNC B1 ;  /* 0x0000000000017941 */ /* 0x000fea0003800000 */
.L_x_296:
[----:B--2---:R-:W2:Y:S01]  /*18010*/  LDL.LU R7, [R1+0x280] ;  /* 0x0002800001077983 */ /* 0x004ea20000300800 */
        /* <DEDUP_REMOVED lines=12> */
.L_x_299:
[----:B------:R-:W-:Y:S05]  /*180e0*/  BSYNC B1 ;  /* 0x0000000000017941 */ /* 0x000fea0003800000 */
.L_x_298:
        /* <DEDUP_REMOVED lines=13> */
.L_x_301:
[----:B------:R-:W-:Y:S05]  /*181c0*/  BSYNC B1 ;  /* 0x0000000000017941 */ /* 0x000fea0003800000 */
.L_x_300:
        /* <DEDUP_REMOVED lines=13> */
.L_x_303:
[----:B------:R-:W-:Y:S05]  /*182a0*/  BSYNC B1 ;  /* 0x0000000000017941 */ /* 0x000fea0003800000 */
.L_x_302:
        /* <DEDUP_REMOVED lines=13> */
.L_x_305:
[----:B------:R-:W-:Y:S05]  /*18380*/  BSYNC B1 ;  /* 0x0000000000017941 */ /* 0x000fea0003800000 */
.L_x_304:
        /* <DEDUP_REMOVED lines=13> */
.L_x_307:
[----:B------:R-:W-:Y:S05]  /*18460*/  BSYNC B1 ;  /* 0x0000000000017941 */ /* 0x000fea0003800000 */
.L_x_306:
        /* <DEDUP_REMOVED lines=13> */
.L_x_309:
[----:B------:R-:W-:Y:S05]  /*18540*/  BSYNC B1 ;  /* 0x0000000000017941 */ /* 0x000fea0003800000 */
.L_x_308:
        /* <DEDUP_REMOVED lines=13> */
.L_x_311:
[----:B------:R-:W-:Y:S05]  /*18620*/  BSYNC B1 ;  /* 0x0000000000017941 */ /* 0x000fea0003800000 */
.L_x_310:
        /* <DEDUP_REMOVED lines=13> */
.L_x_313:
[----:B------:R-:W-:Y:S05]  /*18700*/  BSYNC B1 ;  /* 0x0000000000017941 */ /* 0x000fea0003800000 */
.L_x_312:
        /* <DEDUP_REMOVED lines=13> */
.L_x_315:
[----:B------:R-:W-:Y:S05]  /*187e0*/  BSYNC B1 ;  /* 0x0000000000017941 */ /* 0x000fea0003800000 */
.L_x_314:
        /* <DEDUP_REMOVED lines=13> */
.L_x_317:
[----:B------:R-:W-:Y:S05]  /*188c0*/  BSYNC B1 ;  /* 0x0000000000017941 */ /* 0x000fea0003800000 */
.L_x_316:
        /* <DEDUP_REMOVED lines=13> */
.L_x_319:
[----:B------:R-:W-:Y:S05]  /*189a0*/  BSYNC B1 ;  /* 0x0000000000017941 */ /* 0x000fea0003800000 */
.L_x_318:
        /* <DEDUP_REMOVED lines=13> */
.L_x_321:
[----:B------:R-:W-:Y:S05]  /*18a80*/  BSYNC B1 ;  /* 0x0000000000017941 */ /* 0x000fea0003800000 */
.L_x_320:
        /* <DEDUP_REMOVED lines=13> */
.L_x_323:
[----:B------:R-:W-:Y:S05]  /*18b60*/  BSYNC B1 ;  /* 0x0000000000017941 */ /* 0x000fea0003800000 */
.L_x_322:
        /* <DEDUP_REMOVED lines=13> */
.L_x_325:
[----:B------:R-:W-:Y:S05]  /*18c40*/  BSYNC B1 ;  /* 0x0000000000017941 */ /* 0x000fea0003800000 */
.L_x_324:
        /* <DEDUP_REMOVED lines=13> */
.L_x_327:
[----:B------:R-:W-:Y:S05]  /*18d20*/  BSYNC B1 ;  /* 0x0000000000017941 */ /* 0x000fea0003800000 */
.L_x_326:
        /* <DEDUP_REMOVED lines=13> */
.L_x_329:
[----:B------:R-:W-:Y:S05]  /*18e00*/  BSYNC B1 ;  /* 0x0000000000017941 */ /* 0x000fea0003800000 */
.L_x_328:
        /* <DEDUP_REMOVED lines=13> */
.L_x_331:
[----:B------:R-:W-:Y:S05]  /*18ee0*/  BSYNC B1 ;  /* 0x0000000000017941 */ /* 0x000fea0003800000 */
.L_x_330:
        /* <DEDUP_REMOVED lines=13> */
.L_x_333:
[----:B------:R-:W-:Y:S05]  /*18fc0*/  BSYNC B1 ;  /* 0x0000000000017941 */ /* 0x000fea0003800000 */
.L_x_332:
        /* <DEDUP_REMOVED lines=13> */
.L_x_335:
[----:B------:R-:W-:Y:S05]  /*190a0*/  BSYNC B1 ;  /* 0x0000000000017941 */ /* 0x000fea0003800000 */
.L_x_334:
        /* <DEDUP_REMOVED lines=13> */
.L_x_337:
[----:B------:R-:W-:Y:S05]  /*19180*/  BSYNC B1 ;  /* 0x0000000000017941 */ /* 0x000fea0003800000 */
.L_x_336:
        /* <DEDUP_REMOVED lines=13> */
.L_x_339:
[----:B------:R-:W-:Y:S05]  /*19260*/  BSYNC B1 ;  /* 0x0000000000017941 */ /* 0x000fea0003800000 */
.L_x_338:
        /* <DEDUP_REMOVED lines=13> */
.L_x_341:
[----:B------:R-:W-:Y:S05]  /*19340*/  BSYNC B1 ;  /* 0x0000000000017941 */ /* 0x000fea0003800000 */
.L_x_340:
        /* <DEDUP_REMOVED lines=13> */
.L_x_343:
[----:B------:R-:W-:Y:S05]  /*19420*/  BSYNC B1 ;  /* 0x0000000000017941 */ /* 0x000fea0003800000 */
.L_x_342:
        /* <DEDUP_REMOVED lines=13> */
.L_x_345:
[----:B------:R-:W-:Y:S05]  /*19500*/  BSYNC B1 ;  /* 0x0000000000017941 */ /* 0x000fea0003800000 */
.L_x_344:
        /* <DEDUP_REMOVED lines=13> */
.L_x_347:
[----:B------:R-:W-:Y:S05]  /*195e0*/  BSYNC B1 ;  /* 0x0000000000017941 */ /* 0x000fea0003800000 */
.L_x_346:
        /* <DEDUP_REMOVED lines=13> */
.L_x_349:
[----:B------:R-:W-:Y:S05]  /*196c0*/  BSYNC B1 ;  /* 0x0000000000017941 */ /* 0x000fea0003800000 */
.L_x_348:
        /* <DEDUP_REMOVED lines=13> */
.L_x_351:
[----:B------:R-:W-:Y:S05]  /*197a0*/  BSYNC B1 ;  /* 0x0000000000017941 */ /* 0x000fea0003800000 */
.L_x_350:
        /* <DEDUP_REMOVED lines=13> */
.L_x_353:
[----:B------:R-:W-:Y:S05]  /*19880*/  BSYNC B1 ;  /* 0x0000000000017941 */ /* 0x000fea0003800000 */
.L_x_352:
        /* <DEDUP_REMOVED lines=13> */
.L_x_355:
[----:B------:R-:W-:Y:S05]  /*19960*/  BSYNC B1 ;  /* 0x0000000000017941 */ /* 0x000fea0003800000 */
.L_x_354:
        /* <DEDUP_REMOVED lines=13> */
.L_x_357:
[----:B------:R-:W-:Y:S05]  /*19a40*/  BSYNC B1 ;  /* 0x0000000000017941 */ /* 0x000fea0003800000 */
.L_x_356:
        /* <DEDUP_REMOVED lines=13> */
.L_x_359:
[----:B------:R-:W-:Y:S05]  /*19b20*/  BSYNC B1 ;  /* 0x0000000000017941 */ /* 0x000fea0003800000 */
.L_x_358:
        /* <DEDUP_REMOVED lines=13> */
.L_x_361:
[----:B------:R-:W-:Y:S05]  /*19c00*/  BSYNC B1 ;  /* 0x0000000000017941 */ /* 0x000fea0003800000 */
.L_x_360:
        /* <DEDUP_REMOVED lines=13> */
.L_x_363:
[----:B------:R-:W-:Y:S05]  /*19ce0*/  BSYNC B1 ;  /* 0x0000000000017941 */ /* 0x000fea0003800000 */
.L_x_362:
        /* <DEDUP_REMOVED lines=13> */
.L_x_365:
[----:B------:R-:W-:Y:S05]  /*19dc0*/  BSYNC B1 ;  /* 0x0000000000017941 */ /* 0x000fea0003800000 */
.L_x_364:
        /* <DEDUP_REMOVED lines=13> */
.L_x_367:
[----:B------:R-:W-:Y:S05]  /*19ea0*/  BSYNC B1 ;  /* 0x0000000000017941 */ /* 0x000fea0003800000 */
.L_x_366:
        /* <DEDUP_REMOVED lines=13> */
.L_x_369:
[----:B------:R-:W-:Y:S05]  /*19f80*/  BSYNC B1 ;  /* 0x0000000000017941 */ /* 0x000fea0003800000 */
.L_x_368:
        /* <DEDUP_REMOVED lines=13> */
.L_x_371:
[----:B------:R-:W-:Y:S05]  /*1a060*/  BSYNC B1 ;  /* 0x0000000000017941 */ /* 0x000fea0003800000 */
.L_x_370:
        /* <DEDUP_REMOVED lines=13> */
.L_x_373:
[----:B------:R-:W-:Y:S05]  /*1a140*/  BSYNC B1 ;  /* 0x0000000000017941 */ /* 0x000fea0003800000 */
.L_x_372:
        /* <DEDUP_REMOVED lines=13> */
.L_x_375:
[----:B------:R-:W-:Y:S05]  /*1a220*/  BSYNC B1 ;  /* 0x0000000000017941 */ /* 0x000fea0003800000 */
.L_x_374:
        /* <DEDUP_REMOVED lines=13> */
.L_x_377:
[----:B------:R-:W-:Y:S05]  /*1a300*/  BSYNC B1 ;  /* 0x0000000000017941 */ /* 0x000fea0003800000 */
.L_x_376:
        /* <DEDUP_REMOVED lines=13> */
.L_x_379:
[----:B------:R-:W-:Y:S05]  /*1a3e0*/  BSYNC B1 ;  /* 0x0000000000017941 */ /* 0x000fea0003800000 */
.L_x_378:
        /* <DEDUP_REMOVED lines=13> */
.L_x_381:
[----:B------:R-:W-:Y:S05]  /*1a4c0*/  BSYNC B1 ;  /* 0x0000000000017941 */ /* 0x000fea0003800000 */
.L_x_380:
        /* <DEDUP_REMOVED lines=13> */
.L_x_383:
[----:B------:R-:W-:Y:S05]  /*1a5a0*/  BSYNC B1 ;  /* 0x0000000000017941 */ /* 0x000fea0003800000 */
.L_x_382:
        /* <DEDUP_REMOVED lines=13> */
.L_x_385:
[----:B------:R-:W-:Y:S05]  /*1a680*/  BSYNC B1 ;  /* 0x0000000000017941 */ /* 0x000fea0003800000 */
.L_x_384:
        /* <DEDUP_REMOVED lines=13> */
.L_x_387:
[----:B------:R-:W-:Y:S05]  /*1a760*/  BSYNC B1 ;  /* 0x0000000000017941 */ /* 0x000fea0003800000 */
.L_x_386:
        /* <DEDUP_REMOVED lines=13> */
.L_x_389:
[----:B------:R-:W-:Y:S05]  /*1a840*/  BSYNC B1 ;  /* 0x0000000000017941 */ /* 0x000fea0003800000 */
.L_x_388:
        /* <DEDUP_REMOVED lines=13> */
.L_x_391:
[----:B------:R-:W-:Y:S05]  /*1a920*/  BSYNC B1 ;  /* 0x0000000000017941 */ /* 0x000fea0003800000 */
.L_x_390:
        /* <DEDUP_REMOVED lines=13> */
.L_x_393:
[----:B------:R-:W-:Y:S05]  /*1aa00*/  BSYNC B1 ;  /* 0x0000000000017941 */ /* 0x000fea0003800000 */
.L_x_392:
        /* <DEDUP_REMOVED lines=13> */
.L_x_395:
[----:B------:R-:W-:Y:S05]  /*1aae0*/  BSYNC B1 ;  /* 0x0000000000017941 */ /* 0x000fea0003800000 */
.L_x_394:
        /* <DEDUP_REMOVED lines=13> */
.L_x_397:
[----:B------:R-:W-:Y:S05]  /*1abc0*/  BSYNC B1 ;  /* 0x0000000000017941 */ /* 0x000fea0003800000 */
.L_x_396:
        /* <DEDUP_REMOVED lines=13> */
.L_x_399:
[----:B------:R-:W-:Y:S05]  /*1aca0*/  BSYNC B1 ;  /* 0x0000000000017941 */ /* 0x000fea0003800000 */
.L_x_398:
        /* <DEDUP_REMOVED lines=13> */
.L_x_401:
[----:B------:R-:W-:Y:S05]  /*1ad80*/  BSYNC B1 ;  /* 0x0000000000017941 */ /* 0x000fea0003800000 */
.L_x_400:
        /* <DEDUP_REMOVED lines=13> */
.L_x_403:
[----:B------:R-:W-:Y:S05]  /*1ae60*/  BSYNC B1 ;  /* 0x0000000000017941 */ /* 0x000fea0003800000 */
.L_x_402:
        /* <DEDUP_REMOVED lines=13> */
.L_x_405:
[----:B------:R-:W-:Y:S05]  /*1af40*/  BSYNC B1 ;  /* 0x0000000000017941 */ /* 0x000fea0003800000 */
.L_x_404:
        /* <DEDUP_REMOVED lines=13> */
.L_x_407:
[----:B------:R-:W-:Y:S05]  /*1b020*/  BSYNC B1 ;  /* 0x0000000000017941 */ /* 0x000fea0003800000 */
.L_x_406:
        /* <DEDUP_REMOVED lines=13> */
.L_x_409:
[----:B------:R-:W-:Y:S05]  /*1b100*/  BSYNC B1 ;  /* 0x0000000000017941 */ /* 0x000fea0003800000 */
.L_x_408:
        /* <DEDUP_REMOVED lines=13> */
.L_x_411:
[----:B------:R-:W-:Y:S05]  /*1b1e0*/  BSYNC B1 ;  /* 0x0000000000017941 */ /* 0x000fea0003800000 */
.L_x_410:
        /* <DEDUP_REMOVED lines=13> */
.L_x_413:
[----:B------:R-:W-:Y:S05]  /*1b2c0*/  BSYNC B1 ;  /* 0x0000000000017941 */ /* 0x000fea0003800000 */
.L_x_412:
        /* <DEDUP_REMOVED lines=13> */
.L_x_415:
[----:B------:R-:W-:Y:S05]  /*1b3a0*/  BSYNC B1 ;  /* 0x0000000000017941 */ /* 0x000fea0003800000 */
.L_x_414:
        /* <DEDUP_REMOVED lines=13> */
.L_x_417:
[----:B------:R-:W-:Y:S05]  /*1b480*/  BSYNC B1 ;  /* 0x0000000000017941 */ /* 0x000fea0003800000 */
.L_x_416:
        /* <DEDUP_REMOVED lines=13> */
.L_x_419:
[----:B------:R-:W-:Y:S05]  /*1b560*/  BSYNC B1 ;  /* 0x0000000000017941 */ /* 0x000fea0003800000 */
.L_x_418:
        /* <DEDUP_REMOVED lines=13> */
.L_x_421:
[----:B------:R-:W-:Y:S05]  /*1b640*/  BSYNC B1 ;  /* 0x0000000000017941 */ /* 0x000fea0003800000 */
.L_x_420:
        /* <DEDUP_REMOVED lines=13> */
.L_x_423:
[----:B------:R-:W-:Y:S05]  /*1b720*/  BSYNC B1 ;  /* 0x0000000000017941 */ /* 0x000fea0003800000 */
.L_x_422:
        /* <DEDUP_REMOVED lines=13> */
.L_x_425:
[----:B------:R-:W-:Y:S05]  /*1b800*/  BSYNC B1 ;  /* 0x0000000000017941 */ /* 0x000fea0003800000 */
.L_x_424:
        /* <DEDUP_REMOVED lines=13> */
.L_x_427:
[----:B------:R-:W-:Y:S05]  /*1b8e0*/  BSYNC B1 ;  /* 0x0000000000017941 */ /* 0x000fea0003800000 */
.L_x_426:
        /* <DEDUP_REMOVED lines=13> */
.L_x_429:
[----:B------:R-:W-:Y:S05]  /*1b9c0*/  BSYNC B1 ;  /* 0x0000000000017941 */ /* 0x000fea0003800000 */
.L_x_428:
        /* <DEDUP_REMOVED lines=13> */
.L_x_431:
[----:B------:R-:W-:Y:S05]  /*1baa0*/  BSYNC B1 ;  /* 0x0000000000017941 */ /* 0x000fea0003800000 */
.L_x_430:
        /* <DEDUP_REMOVED lines=13> */
.L_x_433:
[----:B------:R-:W-:Y:S05]  /*1bb80*/  BSYNC B1 ;  /* 0x0000000000017941 */ /* 0x000fea0003800000 */
.L_x_432:
        /* <DEDUP_REMOVED lines=13> */
.L_x_435:
[----:B------:R-:W-:Y:S05]  /*1bc60*/  BSYNC B1 ;  /* 0x0000000000017941 */ /* 0x000fea0003800000 */
.L_x_434:
        /* <DEDUP_REMOVED lines=13> */
.L_x_437:
[----:B------:R-:W-:Y:S05]  /*1bd40*/  BSYNC B1 ;  /* 0x0000000000017941 */ /* 0x000fea0003800000 */
.L_x_436:
        /* <DEDUP_REMOVED lines=13> */
.L_x_439:
[----:B------:R-:W-:Y:S05]  /*1be20*/  BSYNC B1 ;  /* 0x0000000000017941 */ /* 0x000fea0003800000 */
.L_x_438:
        /* <DEDUP_REMOVED lines=13> */
.L_x_441:
[----:B------:R-:W-:Y:S05]  /*1bf00*/  BSYNC B1 ;  /* 0x0000000000017941 */ /* 0x000fea0003800000 */
.L_x_440:
        /* <DEDUP_REMOVED lines=13> */
.L_x_443:
[----:B------:R-:W-:Y:S05]  /*1bfe0*/  BSYNC B1 ;  /* 0x0000000000017941 */ /* 0x000fea0003800000 */
.L_x_442:
        /* <DEDUP_REMOVED lines=13> */
.L_x_445:
[----:B------:R-:W-:Y:S05]  /*1c0c0*/  BSYNC B1 ;  /* 0x0000000000017941 */ /* 0x000fea0003800000 */
.L_x_444:
        /* <DEDUP_REMOVED lines=13> */
.L_x_447:
[----:B------:R-:W-:Y:S05]  /*1c1a0*/  BSYNC B1 ;  /* 0x0000000000017941 */ /* 0x000fea0003800000 */
.L_x_446:
        /* <DEDUP_REMOVED lines=13> */
.L_x_449:
[----:B------:R-:W-:Y:S05]  /*1c280*/  BSYNC B1 ;  /* 0x0000000000017941 */ /* 0x000fea0003800000 */
.L_x_448:
        /* <DEDUP_REMOVED lines=13> */
.L_x_451:
[----:B------:R-:W-:Y:S05]  /*1c360*/  BSYNC B1 ;  /* 0x0000000000017941 */ /* 0x000fea0003800000 */
.L_x_450:
        /* <DEDUP_REMOVED lines=13> */
.L_x_453:
[----:B------:R-:W-:Y:S05]  /*1c440*/  BSYNC B1 ;  /* 0x0000000000017941 */ /* 0x000fea0003800000 */
.L_x_452:
        /* <DEDUP_REMOVED lines=13> */
.L_x_455:
[----:B------:R-:W-:Y:S05]  /*1c520*/  BSYNC B1 ;  /* 0x0000000000017941 */ /* 0x000fea0003800000 */
.L_x_454:
        /* <DEDUP_REMOVED lines=13> */
.L_x_457:
[----:B------:R-:W-:Y:S05]  /*1c600*/  BSYNC B1 ;  /* 0x0000000000017941 */ /* 0x000fea0003800000 */
.L_x_456:
        /* <DEDUP_REMOVED lines=13> */
.L_x_459:
[----:B------:R-:W-:Y:S05]  /*1c6e0*/  BSYNC B1 ;  /* 0x0000000000017941 */ /* 0x000fea0003800000 */
.L_x_458:
        /* <DEDUP_REMOVED lines=13> */
.L_x_461:
[----:B------:R-:W-:Y:S05]  /*1c7c0*/  BSYNC B1 ;  /* 0x0000000000017941 */ /* 0x000fea0003800000 */
.L_x_460:
        /* <DEDUP_REMOVED lines=13> */
.L_x_463:
[----:B------:R-:W-:Y:S05]  /*1c8a0*/  BSYNC B1 ;  /* 0x0000000000017941 */ /* 0x000fea0003800000 */
.L_x_462:
        /* <DEDUP_REMOVED lines=13> */
.L_x_465:
[----:B------:R-:W-:Y:S05]  /*1c980*/  BSYNC B1 ;  /* 0x0000000000017941 */ /* 0x000fea0003800000 */
.L_x_464:
        /* <DEDUP_REMOVED lines=13> */
.L_x_467:
[----:B------:R-:W-:Y:S05]  /*1ca60*/  BSYNC B1 ;  /* 0x0000000000017941 */ /* 0x000fea0003800000 */
.L_x_466:
        /* <DEDUP_REMOVED lines=13> */
.L_x_469:
[----:B------:R-:W-:Y:S05]  /*1cb40*/  BSYNC B1 ;  /* 0x0000000000017941 */ /* 0x000fea0003800000 */
.L_x_468:
        /* <DEDUP_REMOVED lines=13> */
.L_x_471:
[----:B------:R-:W-:Y:S05]  /*1cc20*/  BSYNC B1 ;  /* 0x0000000000017941 */ /* 0x000fea0003800000 */
.L_x_470:
        /* <DEDUP_REMOVED lines=13> */
.L_x_473:
[----:B------:R-:W-:Y:S05]  /*1cd00*/  BSYNC B1 ;  /* 0x0000000000017941 */ /* 0x000fea0003800000 */
.L_x_472:
        /* <DEDUP_REMOVED lines=13> */
.L_x_475:
[----:B------:R-:W-:Y:S05]  /*1cde0*/  BSYNC B1 ;  /* 0x0000000000017941 */ /* 0x000fea0003800000 */
.L_x_474:
        /* <DEDUP_REMOVED lines=13> */
.L_x_477:
[----:B------:R-:W-:Y:S05]  /*1cec0*/  BSYNC B1 ;  /* 0x0000000000017941 */ /* 0x000fea0003800000 */
.L_x_476:
        /* <DEDUP_REMOVED lines=13> */
.L_x_479:
[----:B------:R-:W-:Y:S05]  /*1cfa0*/  BSYNC B1 ;  /* 0x0000000000017941 */ /* 0x000fea0003800000 */
.L_x_478:
        /* <DEDUP_REMOVED lines=13> */
.L_x_481:
[----:B------:R-:W-:Y:S05]  /*1d080*/  BSYNC B1 ;  /* 0x0000000000017941 */ /* 0x000fea0003800000 */
.L_x_480:
        /* <DEDUP_REMOVED lines=13> */
.L_x_483:
[----:B------:R-:W-:Y:S05]  /*1d160*/  BSYNC B1 ;  /* 0x0000000000017941 */ /* 0x000fea0003800000 */
.L_x_482:
        /* <DEDUP_REMOVED lines=13> */
.L_x_485:
[----:B------:R-:W-:Y:S05]  /*1d240*/  BSYNC B1 ;  /* 0x0000000000017941 */ /* 0x000fea0003800000 */
.L_x_484:
        /* <DEDUP_REMOVED lines=13> */
.L_x_487:
[----:B------:R-:W-:Y:S05]  /*1d320*/  BSYNC B1 ;  /* 0x0000000000017941 */ /* 0x000fea0003800000 */
.L_x_486:
        /* <DEDUP_REMOVED lines=13> */
.L_x_489:
[----:B------:R-:W-:Y:S05]  /*1d400*/  BSYNC B1 ;  /* 0x0000000000017941 */ /* 0x000fea0003800000 */
.L_x_488:
        /* <DEDUP_REMOVED lines=13> */
.L_x_491:
[----:B------:R-:W-:Y:S05]  /*1d4e0*/  BSYNC B1 ;  /* 0x0000000000017941 */ /* 0x000fea0003800000 */
.L_x_490:
        /* <DEDUP_REMOVED lines=13> */
.L_x_493:
[----:B------:R-:W-:Y:S05]  /*1d5c0*/  BSYNC B1 ;  /* 0x0000000000017941 */ /* 0x000fea0003800000 */
.L_x_492:
        /* <DEDUP_REMOVED lines=13> */
.L_x_495:
[----:B------:R-:W-:Y:S05]  /*1d6a0*/  BSYNC B1 ;  /* 0x0000000000017941 */ /* 0x000fea0003800000 */
.L_x_494:
        /* <DEDUP_REMOVED lines=13> */
.L_x_497:
[----:B------:R-:W-:Y:S05]  /*1d780*/  BSYNC B1 ;  /* 0x0000000000017941 */ /* 0x000fea0003800000 */
.L_x_496:
        /* <DEDUP_REMOVED lines=13> */
.L_x_499:
[----:B------:R-:W-:Y:S05]  /*1d860*/  BSYNC B1 ;  /* 0x0000000000017941 */ /* 0x000fea0003800000 */
.L_x_498:
        /* <DEDUP_REMOVED lines=13> */
.L_x_501:
[----:B------:R-:W-:Y:S05]  /*1d940*/  BSYNC B1 ;  /* 0x0000000000017941 */ /* 0x000fea0003800000 */
.L_x_500:
        /* <DEDUP_REMOVED lines=13> */
.L_x_503:
[----:B------:R-:W-:Y:S05]  /*1da20*/  BSYNC B1 ;  /* 0x0000000000017941 */ /* 0x000fea0003800000 */
.L_x_502:
        /* <DEDUP_REMOVED lines=13> */
.L_x_505:
[----:B------:R-:W-:Y:S05]  /*1db00*/  BSYNC B1 ;  /* 0x0000000000017941 */ /* 0x000fea0003800000 */
.L_x_504:
        /* <DEDUP_REMOVED lines=13> */
.L_x_507:
[----:B------:R-:W-:Y:S05]  /*1dbe0*/  BSYNC B1 ;  /* 0x0000000000017941 */ /* 0x000fea0003800000 */
.L_x_506:
        /* <DEDUP_REMOVED lines=13> */
.L_x_509:
[----:B------:R-:W-:Y:S05]  /*1dcc0*/  BSYNC B1 ;  /* 0x0000000000017941 */ /* 0x000fea0003800000 */
.L_x_508:
        /* <DEDUP_REMOVED lines=13> */
.L_x_511:
[----:B------:R-:W-:Y:S05]  /*1dda0*/  BSYNC B1 ;  /* 0x0000000000017941 */ /* 0x000fea0003800000 */
.L_x_510:
        /* <DEDUP_REMOVED lines=13> */
.L_x_513:
[----:B------:R-:W-:Y:S05]  /*1de80*/  BSYNC B1 ;  /* 0x0000000000017941 */ /* 0x000fea0003800000 */
.L_x_512:
        /* <DEDUP_REMOVED lines=13> */
.L_x_515:
[----:B------:R-:W-:Y:S05]  /*1df60*/  BSYNC B1 ;  /* 0x0000000000017941 */ /* 0x000fea0003800000 */
.L_x_514:
        /* <DEDUP_REMOVED lines=13> */
.L_x_517:
[----:B------:R-:W-:Y:S05]  /*1e040*/  BSYNC B1 ;  /* 0x0000000000017941 */ /* 0x000fea0003800000 */
.L_x_516:
        /* <DEDUP_REMOVED lines=13> */
.L_x_519:
[----:B------:R-:W-:Y:S05]  /*1e120*/  BSYNC B1 ;  /* 0x0000000000017941 */ /* 0x000fea0003800000 */
.L_x_518:
        /* <DEDUP_REMOVED lines=13> */
.L_x_521:
[----:B------:R-:W-:Y:S05]  /*1e200*/  BSYNC B1 ;  /* 0x0000000000017941 */ /* 0x000fea0003800000 */
.L_x_520:
        /* <DEDUP_REMOVED lines=13> */
.L_x_523:
[----:B------:R-:W-:Y:S05]  /*1e2e0*/  BSYNC B1 ;  /* 0x0000000000017941 */ /* 0x000fea0003800000 */
.L_x_522:
        /* <DEDUP_REMOVED lines=13> */
.L_x_525:
[----:B------:R-:W-:Y:S05]  /*1e3c0*/  BSYNC B1 ;  /* 0x0000000000017941 */ /* 0x000fea0003800000 */
.L_x_524:
        /* <DEDUP_REMOVED lines=13> */
.L_x_527:
[----:B------:R-:W-:Y:S05]  /*1e4a0*/  BSYNC B1 ;  /* 0x0000000000017941 */ /* 0x000fea0003800000 */
.L_x_526:
        /* <DEDUP_REMOVED lines=13> */
.L_x_529:
[----:B------:R-:W-:Y:S05]  /*1e580*/  BSYNC B1 ;  /* 0x0000000000017941 */ /* 0x000fea0003800000 */
.L_x_528:
        /* <DEDUP_REMOVED lines=13> */
.L_x_531:
[----:B------:R-:W-:Y:S05]  /*1e660*/  BSYNC B1 ;  /* 0x0000000000017941 */ /* 0x000fea0003800000 */
.L_x_530:
        /* <DEDUP_REMOVED lines=13> */
.L_x_533:
[----:B------:R-:W-:Y:S05]  /*1e740*/  BSYNC B1 ;  /* 0x0000000000017941 */ /* 0x000fea0003800000 */
.L_x_532:
        /* <DEDUP_REMOVED lines=13> */
.L_x_535:
[----:B------:R-:W-:Y:S05]  /*1e820*/  BSYNC B1 ;  /* 0x0000000000017941 */ /* 0x000fea0003800000 */
.L_x_534:
        /* <DEDUP_REMOVED lines=13> */
.L_x_537:
[----:B------:R-:W-:Y:S05]  /*1e900*/  BSYNC B1 ;  /* 0x0000000000017941 */ /* 0x000fea0003800000 */
.L_x_536:
        /* <DEDUP_REMOVED lines=13> */
.L_x_539:
[----:B------:R-:W-:Y:S05]  /*1e9e0*/  BSYNC B1 ;  /* 0x0000000000017941 */ /* 0x000fea0003800000 */
.L_x_538:
        /* <DEDUP_REMOVED lines=13> */
.L_x_541:
[----:B------:R-:W-:Y:S05]  /*1eac0*/  BSYNC B1 ;  /* 0x0000000000017941 */ /* 0x000fea0003800000 */
.L_x_540:
[----:B0---4-:R-:W4:Y:S01]  /*1ead0*/  LDL.LU R3, [R1+0x468] ;  /* 0x0004680001037983 */ /* 0x011f220000300800 */
[----:B-----5:R-:W-:Y:S01]  /*1eae0*/  LOP3.LUT R6, R6, 0xff, RZ, 0xc0, !PT ;  /* 0x000000ff06067812 */ /* 0x020fe200078ec0ff */
[----:B------:R-:W-:Y:S01]  /*1eaf0*/  BSSY B1, `(.L_x_542) ;  /* 0x000000b000017945 */ /* 0x000fe20003800000 */
[----:B------:R-:W-:Y:S02]  /*1eb00*/  ISETP.LT.OR P2, PT, R0, 0xf9, !P1 ;  /* 0x000000f90000780c */ /* 0x000fe40004f41670 */
[----:B------:R-:W-:Y:S02]  /*1eb10*/  F2FP.F16.E4M3.UNPACK_B R6, R6 ;  /* 0x00000006ff06723e */ /* 0x000fe400020006ff */
[----:B------:R-:W-:-:S03]  /*1eb20*/  PRMT R2, RZ, 0x7610, R2 ;  /* 0x00007610ff027816 */ /* 0x000fc60000000002 */
[----:B------:R-:W-:-:S05]  /*1eb30*/  HADD2.F32 R6, -RZ, R6.H0_H0 ;  /* 0x20000006ff067230 */ /* 0x000fca0000004100 */
[----:B------:R-:W-:-:S04]  /*1eb40*/  FMUL R6, R6, UR23 ;  /* 0x0000001706067c20 */ /* 0x000fc80008400000 */
[----:B----4-:R-:W-:-:S05]  /*1eb50*/  FFMA R6, R3, UR22, R6 ;  /* 0x0000001603067c23 */ /* 0x010fca0008000006 */
[----:B------:R-:W-:-:S05]  /*1eb60*/  F2FP.SATFINITE.E4M3.F32.PACK_AB_MERGE_C R3, RZ, R6, RZ ;  /* 0x00000006ff03723e */ /* 0x000fca00048070ff */
[----:B------:R0:W-:Y:S01]  /*1eb70*/  @!P0 STG.E.U8 desc[UR20][R30.64+0xf9], R3 ;  /* 0x0000f9031e008986 */ /* 0x0001e2000c101114 */
[----:B------:R-:W-:Y:S05]  /*1eb80*/  @P2 BRA `(.L_x_543) ;  /* 0x0000000000042947 */ /* 0x000fea0003800000 */
[----:B------:R4:W5:Y:S02]  /*1eb90*/  LDG.E.U8 R2, desc[UR20][R4.64+0xf8] ;  /* 0x0000f81404027981 */ /* 0x000964000c1e1100 */
.L_x_543:
[----:B------:R-:W-:Y:S05]  /*1eba0*/  BSYNC B1 ;  /* 0x0000000000017941 */ /* 0x000fea0003800000 */
.L_x_542:
[----:B0-----:R-:W2:Y:S01]  /*1ebb0*/  LDL.LU R3, [R1+0x46c] ;  /* 0x00046c0001037983 */ /* 0x001ea20000300800 */
[----:B-----5:R-:W-:Y:S01]  /*1ebc0*/  LOP3.LUT R2, R2, 0xff, RZ, 0xc0, !PT ;  /* 0x000000ff02027812 */ /* 0x020fe200078ec0ff */
[----:B------:R-:W-:Y:S01]  /*1ebd0*/  BSSY B1, `(.L_x_544) ;  /* 0x000000b000017945 */ /* 0x000fe20003800000 */
[----:B------:R-:W-:Y:S02]  /*1ebe0*/  ISETP.LT.OR P1, PT, R0, 0xfa, !P1 ;  /* 0x000000fa0000780c */ /* 0x000fe40004f21670 */
[----:B------:R-:W-:Y:S02]  /*1ebf0*/  F2FP.F16.E4M3.UNPACK_B R2, R2 ;  /* 0x00000002ff02723e */ /* 0x000fe400020006ff */
[----:B------:R-:W-:-:S03]  /*1ec00*/  PRMT R0, RZ, 0x7610, R0 ;  /* 0x00007610ff007816 */ /* 0x000fc60000000000 */
[----:B------:R-:W-:-:S05]  /*1ec10*/  HADD2.F32 R2, -RZ, R2.H0_H0 ;  /* 0x20000002ff027230 */ /* 0x000fca0000004100 */
[----:B------:R-:W-:-:S04]  /*1ec20*/  FMUL R2, R2, UR23 ;  /* 0x0000001702027c20 */ /* 0x000fc80008400000 */
[----:B--2---:R-:W-:-:S05]  /*1ec30*/  FFMA R2, R3, UR22, R2 ;  /* 0x0000001603027c23 */ /* 0x004fca0008000002 */
[----:B------:R-:W-:-:S05]  /*1ec40*/  F2FP.SATFINITE.E4M3.F32.PACK_AB_MERGE_C R3, RZ, R2, RZ ;  /* 0x00000002ff03723e */ /* 0x000fca00048070ff */
[----:B------:R0:W-:Y:S01]  /*1ec50*/  @!P2 STG.E.U8 desc[UR20][R28.64+0xf8], R3 ;  /* 0x0000f8031c00a986 */ /* 0x0001e2000c101114 */
[----:B------:R-:W-:Y:S05]  /*1ec60*/  @P1 BRA `(.L_x_545) ;  /* 0x0000000000041947 */ /* 0x000fea0003800000 */
[----:B------:R2:W5:Y:S02]  /*1ec70*/  LDG.E.U8 R0, desc[UR20][R4.64+0xf9] ;  /* 0x0000f91404007981 */ /* 0x000564000c1e1100 */
.L_x_545:
[----:B------:R-:W-:Y:S05]  /*1ec80*/  BSYNC B1 ;  /* 0x0000000000017941 */ /* 0x000fea0003800000 */
.L_x_544:
[----:B------:R-:W-:Y:S05]  /*1ec90*/  @P1 BRA `(.L_x_546) ;  /* 0x0000004800a81947 */ /* 0x000fea0003800000 */
[----:B------:R-:W2:Y:S01]  /*1eca0*/  LDL.LU R2, [R1+0x470] ;  /* 0x0004700001027983 */ /* 0x000ea20000300800 */
[----:B-----5:R-:W-:-:S04]  /*1ecb0*/  LOP3.LUT R0, R0, 0xff, RZ, 0xc0, !PT ;  /* 0x000000ff00007812 */ /* 0x020fc800078ec0ff */
[----:B------:R-:W-:-:S05]  /*1ecc0*/  F2FP.F16.E4M3.UNPACK_B R0, R0 ;  /* 0x00000000ff00723e */ /* 0x000fca00020006ff */
[----:B------:R-:W-:-:S05]  /*1ecd0*/  HADD2.F32 R0, -RZ, R0.H0_H0 ;  /* 0x20000000ff007230 */ /* 0x000fca0000004100 */
[----:B------:R-:W-:-:S04]  /*1ece0*/  FMUL R0, R0, UR23 ;  /* 0x0000001700007c20 */ /* 0x000fc80008400000 */
[----:B--2---:R-:W-:-:S05]  /*1ecf0*/  FFMA R0, R2, UR22, R0 ;  /* 0x0000001602007c23 */ /* 0x004fca0008000000 */
[----:B0-----:R-:W-:-:S05]  /*1ed00*/  F2FP.SATFINITE.E4M3.F32.PACK_AB_MERGE_C R3, RZ, R0, RZ ;  /* 0x00000000ff03723e */ /* 0x001fca00048070ff */
[----:B------:R0:W-:Y:S01]  /*1ed10*/  STG.E.U8 desc[UR20][R28.64+0xf9], R3 ;  /* 0x0000f9031c007986 */ /* 0x0001e2000c101114 */
[----:B------:R-:W-:Y:S05]  /*1ed20*/  BRA `(.L_x_546) ;  /* 0x0000004800847947 */ /* 0x000fea0003800000 */
.L_x_33:
[----:B------:R-:W-:Y:S01]  /*1ed30*/  ISETP.GE.AND P3, PT, R36, 0x1, PT ;  /* 0x000000012400780c */ /* 0x000fe20003f66270 */
[----:B------:R-:W-:Y:S01]  /*1ed40*/  FMUL R3, R3, UR22 ;  /* 0x0000001603037c20 */ /* 0x000fe20008400000 */
[----:B------:R-:W3:Y:S02]  /*1ed50*/  LDL.LU R2, [R1+0x200] ;  /* 0x0002000001027983 */ /* 0x000ee40000300800 */
[----:B------:R-:W-:Y:S02]  /*1ed60*/  ISETP.LT.OR P0, PT, R0, 0x1, !P3 ;  /* 0x000000010000780c */ /* 0x000fe40005f01670 */
[----:B------:R-:W-:Y:S01]  /*1ed70*/  F2FP.SATFINITE.E4M3.F32.PACK_AB_MERGE_C R3, RZ, R3, RZ ;  /* 0x00000003ff03723e */ /* 0x000fe200048070ff */
[----:B------:R-:W-:Y:S01]  /*1ed80*/  FMUL R4, R4, UR22 ;  /* 0x0000001604047c20 */ /* 0x000fe20008400000 */
[----:B------:R-:W-:Y:S01]  /*1ed90*/  ISETP.GE.AND P2, PT, R36, 0x9, PT ;  /* 0x000000092400780c */ /* 0x000fe20003f46270 */
[----:B------:R-:W-:Y:S01]  /*1eda0*/  FMUL R5, R5, UR22 ;  /* 0x0000001605057c20 */ /* 0x000fe20008400000 */
[----:B------:R-:W-:Y:S01]  /*1edb0*/  ISETP.LT.OR P1, PT, R0, 0x9, !P3 ;  /* 0x000000090000780c */ /* 0x000fe20005f21670 */
[----:B------:R-:W-:Y:S01]  /*1edc0*/  FMUL R6, R6, UR22 ;  /* 0x0000001606067c20 */ /* 0x000fe20008400000 */
[----:B------:R-:W-:Y:S01]  /*1edd0*/  FMUL R7, R7, UR22 ;  /* 0x0000001607077c20 */ /* 0x000fe20008400000 */
[----:B------:R-:W-:Y:S01]  /*1ede0*/  FMUL R8, R8, UR22 ;  /* 0x0000001608087c20 */ /* 0x000fe20008400000 */
[----:B------:R-:W-:Y:S01]  /*1edf0*/  FMUL R9, R9, UR22 ;  /* 0x0000001609097c20 */ /* 0x000fe20008400000 */
[----:B------:R-:W-:Y:S01]  /*1ee00*/  FMUL R10, R10, UR22 ;  /* 0x000000160a0a7c20 */ /* 0x000fe20008400000 */
[----:B------:R-:W-:Y:S01]  /*1ee10*/  FMUL R11, R11, UR22 ;  /* 0x000000160b0b7c20 */ /* 0x000fe20008400000 */
[----:B------:R0:W-:Y:S01]  /*1ee20*/  @!P0 STG.E.U8 desc[UR20][R24.64], R3 ;  /* 0x0000000318008986 */ /* 0x0001e2000c101114 */
[----:B------:R-:W-:-:S02]  /*1ee30*/  ISETP.LT.OR P0, PT, R0, 0x2, !P3 ;  /* 0x000000020000780c */ /* 0x000fc40005f01670 */
[----:B------:R-:W-:Y:S01]  /*1ee40*/  F2FP.SATFINITE.E4M3.F32.PACK_AB_MERGE_C R4, RZ, R4, RZ ;  /* 0x00000004ff04723e */ /* 0x000fe200048070ff */
[----:B------:R-:W-:Y:S01]  /*1ee50*/  FMUL R12, R12, UR22 ;  /* 0x000000160c0c7c20 */ /* 0x000fe20008400000 */
[----:B------:R-:W-:Y:S01]  /*1ee60*/  F2FP.SATFINITE.E4M3.F32.PACK_AB_MERGE_C R5, RZ, R5, RZ ;  /* 0x00000005ff05723e */ /* 0x000fe200048070ff */
[----:B------:R-:W-:Y:S01]  /*1ee70*/  FMUL R13, R13, UR22 ;  /* 0x000000160d0d7c20 */ /* 0x000fe20008400000 */
[----:B------:R-:W-:Y:S01]  /*1ee80*/  FMUL R14, R14, UR22 ;  /* 0x000000160e0e7c20 */ /* 0x000fe20008400000 */
[----:B------:R-:W-:Y:S01]  /*1ee90*/  FMUL R15, R15, UR22 ;  /* 0x000000160f0f7c20 */ /* 0x000fe20008400000 */
[----:B------:R-:W4:Y:S05]  /*1eea0*/  LDL.LU R41, [R1+0x204] ;  /* 0x0002040001297983 */ /* 0x000f2a0000300800 */
[----:B------:R-:W-:Y:S01]  /*1eeb0*/  @!P0 STG.E.U8 desc[UR20][R24.64+0x1], R4 ;  /* 0x0000010418008986 */ /* 0x000fe2000c101114 */
[----:B------:R-:W-:-:S02]  /*1eec0*/  ISETP.LT.OR P0, PT, R0, 0x1, !P2 ;  /* 0x000000010000780c */ /* 0x000fc40005701670 */
[----:B------:R-:W-:Y:S01]  /*1eed0*/  F2FP.SATFINITE.E4M3.F32.PACK_AB_MERGE_C R6, RZ, R6, RZ ;  /* 0x00000006ff06723e */ /* 0x000fe200048070ff */
[----:B------:R-:W5:Y:S01]  /*1eee0*/  LDL.LU R39, [R1+0x208] ;  /* 0x0002080001277983 */ /* 0x000f620000300800 */
[----:B------:R-:W-:Y:S02]  /*1eef0*/  F2FP.SATFINITE.E4M3.F32.PACK_AB_MERGE_C R7, RZ, R7, RZ ;  /* 0x00000007ff07723e */ /* 0x000fe400048070ff */
[----:B------:R-:W-:Y:S01]  /*1ef00*/  F2FP.SATFINITE.E4M3.F32.PACK_AB_MERGE_C R8, RZ, R8, RZ ;  /* 0x00000008ff08723e */ /* 0x000fe200048070ff */
[----:B------:R-:W2:Y:S01]  /*1ef10*/  LDL.LU R34, [R1+0x20c] ;  /* 0x00020c0001227983 */ /* 0x000ea20000300800 */
[----:B------:R-:W-:Y:S02]  /*1ef20*/  F2FP.SATFINITE.E4M3.F32.PACK_AB_MERGE_C R9, RZ, R9, RZ ;  /* 0x00000009ff09723e */ /* 0x000fe400048070ff */
[----:B------:R-:W-:Y:S01]  /*1ef30*/  ISETP.LT.OR P5, PT, R0, 0xa, !P2 ;  /* 0x0000000a0000780c */ /* 0x000fe200057a1670 */
[----:B------:R-:W5:Y:S01]  /*1ef40*/  LDL.LU R33, [R1+0x210] ;  /* 0x0002100001217983 */ /* 0x000f620000300800 */
[----:B------:R-:W-:Y:S01]  /*1ef50*/  F2FP.SATFINITE.E4M3.F32.PACK_AB_MERGE_C R10, RZ, R10, RZ ;  /* 0x0000000aff0a723e */ /* 0x000fe200048070ff */
[----:B------:R-:W-:Y:S01]  /*1ef60*/  FMUL R16, R16, UR22 ;  /* 0x0000001610107c20 */ /* 0x000fe20008400000 */
[----:B------:R-:W-:Y:S01]  /*1ef70*/  F2FP.SATFINITE.E4M3.F32.PACK_AB_MERGE_C R11, RZ, R11, RZ ;  /* 0x0000000bff0b723e */ /* 0x000fe200048070ff */
[----:B------:R1:W-:Y:S01]  /*1ef80*/  @!P0 STG.E.U8 desc[UR20][R26.64], R5 ;  /* 0x000000051a008986 */ /* 0x0003e2000c101114 */
[----:B------:R-:W-:Y:S01]  /*1ef90*/  ISETP.LT.OR P0, PT, R0, 0x2, !P2 ;  /* 0x000000020000780c */ /* 0x000fe20005701670 */
[----:B------:R-:W-:Y:S01]  /*1efa0*/  FMUL R17, R17, UR22 ;  /* 0x0000001611117c20 */ /* 0x000fe20008400000 */
[----:B------:R-:W-:Y:S01]  /*1efb0*/  F2FP.SATFINITE.E4M3.F32.PACK_AB_MERGE_C R12, RZ, R12, RZ ;  /* 0x0000000cff0c723e */ /* 0x000fe200048070ff */
[----:B------:R-:W5:Y:S01]  /*1efc0*/  LDL.LU R38, [R1+0x214] ;  /* 0x0002140001267983 */ /* 0x000f620000300800 */
[----:B------:R-:W-:Y:S01]  /*1efd0*/  F2FP.SATFINITE.E4M3.F32.PACK_AB_MERGE_C R13, RZ, R13, RZ ;  /* 0x0000000dff0d723e */ /* 0x000fe200048070ff */
[----:B------:R-:W-:Y:S01]  /*1efe0*/  FMUL R18, R18, UR22 ;  /* 0x0000001612127c20 */ /* 0x000fe20008400000 */
[----:B------:R-:W-:Y:S01]  /*1eff0*/  F2FP.SATFINITE.E4M3.F32.PACK_AB_MERGE_C R14, RZ, R14, RZ ;  /* 0x0000000eff0e723e */ /* 0x000fe200048070ff */
[----:B------:R-:W5:Y:S01]  /*1f000*/  LDL.LU R32, [R1+0x218] ;  /* 0x0002180001207983 */ /* 0x000f620000300800 */
[----:B------:R-:W-:Y:S01]  /*1f010*/  F2FP.SATFINITE.E4M3.F32.PACK_AB_MERGE_C R15, RZ, R15, RZ ;  /* 0x0000000fff0f723e */ /* 0x000fe200048070ff */
[----:B------:R-:W-:Y:S01]  /*1f020*/  FMUL R19, R19, UR22 ;  /* 0x0000001613137c20 */ /* 0x000fe20008400000 */
[----:B------:R-:W-:Y:S01]  /*1f030*/  F2FP.SATFINITE.E4M3.F32.PACK_AB_MERGE_C R16, RZ, R16, RZ ;  /* 0x00000010ff10723e */ /* 0x000fe200048070ff */
[----:B------:R-:W-:Y:S01]  /*1f040*/  FMUL R20, R20, UR22 ;  /* 0x0000001614147c20 */ /* 0x000fe20008400000 */
[----:B------:R-:W-:Y:S01]  /*1f050*/  F2FP.SATFINITE.E4M3.F32.PACK_AB_MERGE_C R17, RZ, R17, RZ ;  /* 0x00000011ff11723e */ /* 0x000fe200048070ff */
[----:B------:R-:W-:Y:S01]  /*1f060*/  @!P0 STG.E.U8 desc[UR20][R26.64+0x1], R6 ;  /* 0x000001061a008986 */ /* 0x000fe2000c101114 */
[C---:B------:R-:W-:Y:S01]  /*1f070*/  ISETP.LT.OR P0, PT, R0.reuse, 0xa, !P3 ;  /* 0x0000000a0000780c */ /* 0x040fe20005f01670 */
[----:B------:R-:W-:Y:S01]  /*1f080*/  FMUL R21, R21, UR22 ;  /* 0x0000001615157c20 */ /* 0x000fe20008400000 */
[----:B------:R-:W-:Y:S01]  /*1f090*/  F2FP.SATFINITE.E4M3.F32.PACK_AB_MERGE_C R18, RZ, R18, RZ ;  /* 0x00000012ff12723e */ /* 0x000fe200048070ff */
[----:B------:R-:W-:Y:S01]  /*1f0a0*/  @!P1 STG.E.U8 desc[UR20][R24.64+0x8], R7 ;  /* 0x0000080718009986 */ /* 0x000fe2000c101114 */
[----:B------:R-:W-:Y:S01]  /*1f0b0*/  ISETP.LT.OR P1, PT, R0, 0x9, !P2 ;  /* 0x000000090000780c */ /* 0x000fe20005721670 */
[----:B------:R-:W-:Y:S01]  /*1f0c0*/  FMUL R22, R22, UR22 ;  /* 0x0000001616167c20 */ /* 0x000fe20008400000 */
[----:B------:R-:W-:Y:S01]  /*1f0d0*/  F2FP.SATFINITE.E4M3.F32.PACK_AB_MERGE_C R19, RZ, R19, RZ ;  /* 0x00000013ff13723e */ /* 0x000fe200048070ff */
[----:B------:R-:W-:Y:S01]  /*1f0e0*/  FMUL R152, R152, UR22 ;  /* 0x0000001698987c20 */ /* 0x000fe20008400000 */
[----:B------:R-:W-:Y:S01]  /*1f0f0*/  F2FP.SATFINITE.E4M3.F32.PACK_AB_MERGE_C R20, RZ, R20, RZ ;  /* 0x00000014ff14723e */ /* 0x000fe200048070ff */
[----:B------:R-:W-:Y:S01]  /*1f100*/  FMUL R23, R23, UR22 ;  /* 0x0000001617177c20 */ /* 0x000fe20008400000 */
[----:B------:R-:W-:Y:S01]  /*1f110*/  F2FP.SATFINITE.E4M3.F32.PACK_AB_MERGE_C R21, RZ, R21, RZ ;  /* 0x00000015ff15723e */ /* 0x000fe200048070ff */
[----:B------:R-:W-:Y:S01]  /*1f120*/  FMUL R154, R154, UR22 ;  /* 0x000000169a9a7c20 */ /* 0x000fe20008400000 */
[C---:B------:R-:W-:Y:S01]  /*1f130*/  ISETP.LT.OR P6, PT, R0.reuse, 0x2a, !P2 ;  /* 0x0000002a0000780c */ /* 0x040fe200057c1670 */
        /* <DEDUP_REMOVED lines=93> */
[----:B0-----:R-:W-:Y:S01]  /*1f710*/  F2FP.SATFINITE.E4M3.F32.PACK_AB_MERGE_C R3, RZ, R176, RZ ;  /* 0x000000b0ff03723e */ /* 0x001fe200048070ff */
[----:B------:R-:W-:Y:S01]  /*1f720*/  @!P6 STG.E.U8 desc[UR20][R26.64+0x31], R158 ;  /* 0x0000319e1a00e986 */ /* 0x000fe2000c101114 */
[C---:B------:R-:W-:Y:S01]  /*1f730*/  ISETP.LT.OR P6, PT, R0.reuse, 0x3a, !P2 ;  /* 0x0000003a0000780c */ /* 0x040fe200057c1670 */
[----:B------:R-:W-:Y:S01]  /*1f740*/  FMUL R179, R179, UR22 ;  /* 0x00000016b3b37c20 */ /* 0x000fe20008400000 */
[----:B------:R-:W-:Y:S01]  /*1f750*/  F2FP.SATFINITE.E4M3.F32.PACK_AB_MERGE_C R175, RZ, R175, RZ ;  /* 0x000000afffaf723e */ /* 0x000fe200048070ff */
[----:B------:R-:W-:Y:S01]  /*1f760*/  @!P5 STG.E.U8 desc[UR20][R26.64+0x30], R157 ;  /* 0x0000309d1a00d986 */ /* 0x000fe2000c101114 */
[----:B------:R-:W-:Y:S01]  /*1f770*/  ISETP.LT.OR P5, PT, R0, 0x39, !P2 ;  /* 0x000000390000780c */ /* 0x000fe200057a1670 */
[----:B------:R-:W-:Y:S01]  /*1f780*/  FMUL R182, R182, UR22 ;  /* 0x00000016b6b67c20 */ /* 0x000fe20008400000 */
[----:B-1----:R-:W-:Y:S01]  /*1f790*/  F2FP.SATFINITE.E4M3.F32.PACK_AB_MERGE_C R5, RZ, R178, RZ ;  /* 0x000000b2ff05723e */ /* 0x002fe200048070ff */
        /* <DEDUP_REMOVED lines=19> */
[----:B------:R-:W-:Y:S01]  /*1f8d0*/  FMUL R188, R188, UR22 ;  /* 0x00000016bcbc7c20 */ /* 0x000fe20008400000 */
        /* <DEDUP_REMOVED lines=48> */
[----:B------:R0:W-:Y:S01]  /*1fbe0*/  @!P1 STG.E.U8 desc[UR20][R24.64+0x59], R3 ;  /* 0x0000590318009986 */ /* 0x0001e2000c101114 */
[C---:B------:R-:W-:Y:S01]  /*1fbf0*/  ISETP.LT.OR P1, PT, R0.reuse, 0x62, !P3 ;  /* 0x000000620000780c */ /* 0x040fe20005f21670 */
[----:B------:R-:W-:Y:S01]  /*1fc00*/  FMUL R203, R203, UR22 ;  /* 0x00000016cbcb7c20 */ /* 0x000fe20008400000 */
[----:B------:R-:W-:Y:S01]  /*1fc10*/  F2FP.SATFINITE.E4M3.F32.PACK_AB_MERGE_C R201, RZ, R201, RZ ;  /* 0x000000c9ffc9723e */ /* 0x000fe200048070ff */
[----:B------:R1:W-:Y:S01]  /*1fc20*/  @!P6 STG.E.U8 desc[UR20][R26.64+0x59], R5 ;  /* 0x000059051a00e986 */ /* 0x0003e2000c101114 */
[----:B------:R-:W-:Y:S01]  /*1fc30*/  ISETP.LT.OR P6, PT, R0, 0x62, !P2 ;  /* 0x000000620000780c */ /* 0x000fe200057c1670 */
[----:B------:R-:W-:Y:S01]  /*1fc40*/  FMUL R206, R206, UR22 ;  /* 0x00000016cece7c20 */ /* 0x000fe20008400000 */
[----:B------:R-:W-:Y:S01]  /*1fc50*/  F2FP.SATFINITE.E4M3.F32.PACK_AB_MERGE_C R203, RZ, R203, RZ ;  /* 0x000000cbffcb723e */ /* 0x000fe200048070ff */
[----:B------:R-:W-:Y:S01]  /*1fc60*/  @!P5 STG.E.U8 desc[UR20][R26.64+0x58], R177 ;  /* 0x000058b11a00d986 */ /* 0x000fe2000c101114 */
[----:B------:R-:W-:Y:S01]  /*1fc70*/  ISETP.LT.OR P5, PT, R0, 0x61, !P2 ;  /* 0x000000610000780c */ /* 0x000fe200057a1670 */
[----:B------:R-:W-:Y:S01]  /*1fc80*/  FMUL R205, R205, UR22 ;  /* 0x00000016cdcd7c20 */ /* 0x000fe20008400000 */
[----:B------:R-:W-:Y:S01]  /*1fc90*/  FMUL R208, R208, UR22 ;  /* 0x00000016d0d07c20 */ /* 0x000fe20008400000 */
[----:B0-----:R-:W-:Y:S01]  /*1fca0*/  F2FP.SATFINITE.E4M3.F32.PACK_AB_MERGE_C R3, RZ, R180, RZ ;  /* 0x000000b4ff03723e */ /* 0x001fe200048070ff */
[----:B------:R-:W-:Y:S01]  /*1fcb0*/  @!P0 STG.E.U8 desc[UR20][R24.64+0x60], R179 ;  /* 0x000060b318008986 */ /* 0x000fe2000c101114 */
[C---:B------:R-:W-:Y:S01]  /*1fcc0*/  ISETP.LT.OR P0, PT, R0.reuse, 0x69, !P3 ;  /* 0x000000690000780c */ /* 0x040fe20005f01670 */
[----:B------:R-:W-:Y:S01]  /*1fcd0*/  FMUL R207, R207, UR22 ;  /* 0x00000016cfcf7c20 */ /* 0x000fe20008400000 */
[----:B-1----:R-:W-:Y:S01]  /*1fce0*/  F2FP.SATFINITE.E4M3.F32.PACK_AB_MERGE_C R5, RZ, R182, RZ ;  /* 0x000000b6ff05723e */ /* 0x002fe200048070ff */
[----:B------:R0:W-:Y:S01]  /*1fcf0*/  @!P1 STG.E.U8 desc[UR20][R24.64+0x61], R3 ;  /* 0x0000610318009986 */ /* 0x0001e2000c101114 */
[----:B------:R-:W-:Y:S01]  /*1fd00*/  ISETP.LT.OR P1, PT, R0, 0x6a, !P3 ;  /* 0x0000006a0000780c */ /* 0x000fe20005f21670 */
[----:B------:R-:W-:Y:S01]  /*1fd10*/  FMUL R210, R210, UR22 ;  /* 0x00000016d2d27c20 */ /* 0x000fe20008400000 */
[----:B------:R-:W-:Y:S01]  /*1fd20*/  F2FP.SATFINITE.E4M3.F32.PACK_AB_MERGE_C R205, RZ, R205, RZ ;  /* 0x000000cdffcd723e */ /* 0x000fe200048070ff */
[----:B------:R1:W-:Y:S01]  /*1fd30*/  @!P6 STG.E.U8 desc[UR20][R26.64+0x61], R5 ;  /* 0x000061051a00e986 */ /* 0x0003e2000c101114 */
        /* <DEDUP_REMOVED lines=8> */
[----:B0-----:R-:W-:Y:S01]  /*1fdc0*/  F2FP.SATFINITE.E4M3.F32.PACK_AB_MERGE_C R3, RZ, R184, RZ ;  /* 0x000000b8ff03723e */ /* 0x001fe200048070ff */
[----:B------:R-:W-:Y:S01]  /*1fdd0*/  FMUL R211, R211, UR22 ;  /* 0x00000016d3d37c20 */ /* 0x000fe20008400000 */
[----:B------:R-:W-:Y:S01]  /*1fde0*/  ISETP.LT.OR P0, PT, R0, 0x71, !P3 ;  /* 0x000000710000780c */ /* 0x000fe20005f01670 */
[----:B------:R-:W-:Y:S01]  /*1fdf0*/  FMUL R214, R214, UR22 ;  /* 0x00000016d6d67c20 */ /* 0x000fe20008400000 */
[----:B-1----:R-:W-:Y:S01]  /*1fe00*/  F2FP.SATFINITE.E4M3.F32.PACK_AB_MERGE_C R5, RZ, R186, RZ ;  /* 0x000000baff05723e */ /* 0x002fe200048070ff */
        /* <DEDUP_REMOVED lines=41> */
[----:B---3--:R-:W-:Y:S01]  /*200a0*/  FMUL R2, R2, UR22 ;  /* 0x0000001602027c20 */ /* 0x008fe20008400000 */
[----:B------:R-:W-:Y:S01]  /*200b0*/  FMUL R226, R226, UR22 ;  /* 0x00000016e2e27c20 */ /* 0x000fe20008400000 */
[----:B------:R-:W-:Y:S01]  /*200c0*/  @!P5 STG.E.U8 desc[UR20][R26.64+0x78], R193 ;  /* 0x000078c11a00d986 */ /* 0x000fe2000c101114 */
[C---:B------:R-:W-:Y:S01]  /*200d0*/  ISETP.LT.OR P5, PT, R0.reuse, 0x81, !P2 ;  /* 0x000000810000780c */ /* 0x040fe200057a1670 */
[----:B------:R-:W-:Y:S01]  /*200e0*/  FMUL R225, R225, UR22 ;  /* 0x00000016e1e17c20 */ /* 0x000fe20008400000 */
[----:B------:R-:W-:Y:S01]  /*200f0*/  F2FP.SATFINITE.E4M3.F32.PACK_AB_MERGE_C R223, RZ, R223, RZ ;  /* 0x000000dfffdf723e */ /* 0x000fe200048070ff */
[----:B------:R-:W-:Y:S01]  /*20100*/  @!P0 STG.E.U8 desc[UR20][R24.64+0x80], R195 ;  /* 0x000080c318008986 */ /* 0x000fe2000c101114 */
[----:B0-----:R-:W-:Y:S01]  /*20110*/  F2FP.SATFINITE.E4M3.F32.PACK_AB_MERGE_C R3, RZ, R196, RZ ;  /* 0x000000c4ff03723e */ /* 0x001fe200048070ff */
[----:B------:R-:W-:Y:S01]  /*20120*/  FMUL R227, R227, UR22 ;  /* 0x00000016e3e37c20 */ /* 0x000fe20008400000 */
[----:B------:R-:W-:Y:S01]  /*20130*/  ISETP.LT.OR P0, PT, R0, 0x89, !P3 ;  /* 0x000000890000780c */ /* 0x000fe20005f01670 */
[----:B------:R-:W3:Y:S01]  /*20140*/  LDL.LU R37, [R1+0x21c] ;  /* 0x00021c0001257983 */ /* 0x000ee20000300800 */
[----:B-1----:R-:W-:Y:S01]  /*20150*/  F2FP.SATFINITE.E4M3.F32.PACK_AB_MERGE_C R5, RZ, R198, RZ ;  /* 0x000000c6ff05723e */ /* 0x002fe200048070ff */
[----:B------:R-:W-:Y:S01]  /*20160*/  FMUL R228, R228, UR22 ;  /* 0x00000016e4e47c20 */ /* 0x000fe20008400000 */
[----:B------:R-:W-:Y:S01]  /*20170*/  F2FP.SATFINITE.E4M3.F32.PACK_AB_MERGE_C R9, RZ, R2, RZ ;  /* 0x00000002ff09723e */ /* 0x000fe200048070ff */
[----:B------:R0:W-:Y:S01]  /*20180*/  @!P1 STG.E.U8 desc[UR20][R24.64+0x81], R3 ;  /* 0x0000810318009986 */ /* 0x0001e2000c101114 */
[C---:B------:R-:W-:Y:S01]  /*20190*/  ISETP.LT.OR P1, PT, R0.reuse, 0x8a, !P3 ;  /* 0x0000008a0000780c */ /* 0x040fe20005f21670 */
[----:B------:R-:W-:Y:S01]  /*201a0*/  FMUL R229, R229, UR22 ;  /* 0x00000016e5e57c20 */ /* 0x000fe20008400000 */
[----:B------:R-:W-:Y:S01]  /*201b0*/  F2FP.SATFINITE.E4M3.F32.PACK_AB_MERGE_C R225, RZ, R225, RZ ;  /* 0x000000e1ffe1723e */ /* 0x000fe200048070ff */
[----:B------:R1:W-:Y:S01]  /*201c0*/  @!P6 STG.E.U8 desc[UR20][R26.64+0x81], R5 ;  /* 0x000081051a00e986 */ /* 0x0003e2000c101114 */
[----:B------:R-:W-:-:S03]  /*201d0*/  ISETP.LT.OR P6, PT, R0, 0x8a, !P2 ;  /* 0x0000008a0000780c */ /* 0x000fc600057c1670 */
[----:B------:R-:W-:Y:S01]  /*201e0*/  @!P5 STG.E.U8 desc[UR20][R26.64+0x80], R197 ;  /* 0x000080c51a00d986 */ /* 0x000fe2000c101114 */
[C---:B------:R-:W-:Y:S02]  /*201f0*/  ISETP.LT.OR P5, PT, R0.reuse, 0x89, !P2 ;  /* 0x000000890000780c */ /* 0x040fe400057a1670 */
[----:B0-----:R-:W-:Y:S01]  /*20200*/  F2FP.SATFINITE.E4M3.F32.PACK_AB_MERGE_C R3, RZ, R200, RZ ;  /* 0x000000c8ff03723e */ /* 0x001fe200048070ff */
[----:B------:R-:W-:Y:S01]  /*20210*/  @!P0 STG.E.U8 desc[UR20][R24.64+0x88], R199 ;  /* 0x000088c718008986 */ /* 0x000fe2000c101114 */
[C---:B------:R-:W-:Y:S02]  /*20220*/  ISETP.LT.OR P0, PT, R0.reuse, 0x91, !P3 ;  /* 0x000000910000780c */ /* 0x040fe40005f01670 */
[----:B-1----:R-:W-:Y:S01]  /*20230*/  F2FP.SATFINITE.E4M3.F32.PACK_AB_MERGE_C R5, RZ, R202, RZ ;  /* 0x000000caff05723e */ /* 0x002fe200048070ff */
[----:B------:R0:W-:Y:S01]  /*20240*/  @!P1 STG.E.U8 desc[UR20][R24.64+0x89], R3 ;  /* 0x0000890318009986 */ /* 0x0001e2000c101114 */
[----:B------:R-:W-:-:S03]  /*20250*/  ISETP.LT.OR P1, PT, R0, 0x92, !P3 ;  /* 0x000000920000780c */ /* 0x000fc60005f21670 */
        /* <DEDUP_REMOVED lines=52> */
[----:B------:R-:W3:Y:S01]  /*205a0*/  LDL.LU R35, [R1+0x220] ;  /* 0x0002200001237983 */ /* 0x000ee20000300800 */
[----:B0-----:R-:W-:-:S03]  /*205b0*/  F2FP.SATFINITE.E4M3.F32.PACK_AB_MERGE_C R3, RZ, R224, RZ ;  /* 0x000000e0ff03723e */ /* 0x001fc600048070ff */
[----:B------:R-:W-:Y:S01]  /*205c0*/  @!P5 STG.E.U8 desc[UR20][R26.64+0xb0], R221 ;  /* 0x0000b0dd1a00d986 */ /* 0x000fe2000c101114 */
[----:B----4-:R-:W-:Y:S01]  /*205d0*/  FMUL R2, R41, UR22 ;  /* 0x0000001629027c20 */ /* 0x010fe20008400000 */
[----:B--2---:R-:W-:Y:S01]  /*205e0*/  FMUL R4, R34, UR22 ;  /* 0x0000001622047c20 */ /* 0x004fe20008400000 */
[----:B-1----:R-:W-:Y:S01]  /*205f0*/  F2FP.SATFINITE.E4M3.F32.PACK_AB_MERGE_C R5, RZ, R226, RZ ;  /* 0x000000e2ff05723e */ /* 0x002fe200048070ff */
[----:B------:R5:W-:Y:S01]  /*20600*/  @!P1 STG.E.U8 desc[UR20][R24.64+0xb9], R3 ;  /* 0x0000b90318009986 */ /* 0x000be2000c101114 */
[C---:B------:R-:W-:Y:S02]  /*20610*/  ISETP.LT.OR P5, PT, R0.reuse, 0xb9, !P2 ;  /* 0x000000b90000780c */ /* 0x040fe400057a1670 */
[C---:B------:R-:W-:Y:S01]  /*20620*/  ISETP.LT.OR P1, PT, R0.reuse, 0xc2, !P3 ;  /* 0x000000c20000780c */ /* 0x040fe20005f21670 */
[----:B------:R-:W2:Y:S04]  /*20630*/  LDL.LU R41, [R1+0x224] ;  /* 0x0002240001297983 */ /* 0x000ea80000300800 */
[----:B------:R-:W-:Y:S01]  /*20640*/  @!P0 STG.E.U8 desc[UR20][R24.64+0xb8], R223 ;  /* 0x0000b8df18008986 */ /* 0x000fe2000c101114 */
[----:B------:R-:W-:Y:S01]  /*20650*/  ISETP.LT.OR P0, PT, R0, 0xc1, !P3 ;  /* 0x000000c10000780c */ /* 0x000fe20005f01670 */
[----:B-----5:R-:W-:-:S02]  /*20660*/  FMUL R3, R39, UR22 ;  /* 0x0000001627037c20 */ /* 0x020fc40008400000 */
[----:B------:R0:W-:Y:S01]  /*20670*/  @!P6 STG.E.U8 desc[UR20][R26.64+0xb9], R5 ;  /* 0x0000b9051a00e986 */ /* 0x0001e2000c101114 */
[----:B------:R-:W-:Y:S02]  /*20680*/  F2FP.SATFINITE.E4M3.F32.PACK_AB_MERGE_C R227, RZ, R227, RZ ;  /* 0x000000e3ffe3723e */ /* 0x000fe400048070ff */
[----:B------:R-:W-:Y:S01]  /*20690*/  ISETP.LT.OR P6, PT, R0, 0xc2, !P2 ;  /* 0x000000c20000780c */ /* 0x000fe200057c1670 */
[----:B------:R-:W4:Y:S04]  /*206a0*/  LDL.LU R39, [R1+0x228] ;  /* 0x0002280001277983 */ /* 0x000f280000300800 */
[----:B------:R-:W5:Y:S01]  /*206b0*/  LDL.LU R34, [R1+0x22c] ;  /* 0x00022c0001227983 */ /* 0x000f620000300800 */
[----:B------:R-:W-:Y:S01]  /*206c0*/  F2FP.SATFINITE.E4M3.F32.PACK_AB_MERGE_C R11, RZ, R3, RZ ;  /* 0x00000003ff0b723e */ /* 0x000fe200048070ff */
[----:B------:R-:W-:Y:S01]  /*206d0*/  FMUL R3, R32, UR22 ;  /* 0x0000001620037c20 */ /* 0x000fe20008400000 */
[----:B0-----:R-:W-:Y:S01]  /*206e0*/  FMUL R5, R33, UR22 ;  /* 0x0000001621057c20 */ /* 0x001fe20008400000 */
[----:B------:R-:W-:Y:S01]  /*206f0*/  @!P5 STG.E.U8 desc[UR20][R26.64+0xb8], R225 ;  /* 0x0000b8e11a00d986 */ /* 0x000fe2000c101114 */
[----:B------:R-:W-:-:S03]  /*20700*/  ISETP.LT.OR P5, PT, R0, 0xc1, !P2 ;  /* 0x000000c10000780c */ /* 0x000fc600057a1670 */
[----:B------:R-:W4:Y:S04]  /*20710*/  LDL.LU R33, [R1+0x230] ;  /* 0x0002300001217983 */ /* 0x000f280000300800 */
[----:B------:R-:W4:Y:S01]  /*20720*/  LDL.LU R32, [R1+0x234] ;  /* 0x0002340001207983 */ /* 0x000f220000300800 */
[----:B------:R-:W-:-:S03]  /*20730*/  F2FP.SATFINITE.E4M3.F32.PACK_AB_MERGE_C R7, RZ, R228, RZ ;  /* 0x000000e4ff07723e */ /* 0x000fc600048070ff */
[----:B------:R-:W-:Y:S01]  /*20740*/  @!P0 STG.E.U8 desc[UR20][R24.64+0xc0], R227 ;  /* 0x0000c0e318008986 */ /* 0x000fe2000c101114 */
[C---:B------:R-:W-:Y:S02]  /*20750*/  ISETP.LT.OR P0, PT, R0.reuse, 0xc9, !P3 ;  /* 0x000000c90000780c */ /* 0x040fe40005f01670 */
[----:B------:R-:W-:Y:S01]  /*20760*/  F2FP.SATFINITE.E4M3.F32.PACK_AB_MERGE_C R229, RZ, R229, RZ ;  /* 0x000000e5ffe5723e */ /* 0x000fe200048070ff */
[----:B------:R0:W-:Y:S01]  /*20770*/  @!P1 STG.E.U8 desc[UR20][R24.64+0xc1], R7 ;  /* 0x0000c10718009986 */ /* 0x0001e2000c101114 */
[----:B------:R-:W-:-:S03]  /*20780*/  ISETP.LT.OR P1, PT, R0, 0xca, !P3 ;  /* 0x000000ca0000780c */ /* 0x000fc60005f21670 */
[----:B------:R-:W-:Y:S01]  /*20790*/  @!P5 STG.E.U8 desc[UR20][R26.64+0xc0], R229 ;  /* 0x0000c0e51a00d986 */ /* 0x000fe2000c101114 */
[----:B------:R-:W-:-:S03]  /*207a0*/  ISETP.LT.OR P5, PT, R0, 0xc9, !P2 ;  /* 0x000000c90000780c */ /* 0x000fc600057a1670 */
[----:B------:R1:W-:Y:S01]  /*207b0*/  @!P6 STG.E.U8 desc[UR20][R26.64+0xc1], R9 ;  /* 0x0000c1091a00e986 */ /* 0x0003e2000c101114 */
[----:B0-----:R-:W-:Y:S02]  /*207c0*/  F2FP.SATFINITE.E4M3.F32.PACK_AB_MERGE_C R7, RZ, R2, RZ ;  /* 0x00000002ff07723e */ /* 0x001fe400048070ff */
[----:B------:R-:W-:Y:S01]  /*207d0*/  ISETP.LT.OR P6, PT, R0, 0xca, !P2 ;  /* 0x000000ca0000780c */ /* 0x000fe200057c1670 */
[----:B------:R-:W-:Y:S02]  /*207e0*/  FMUL R2, R38, UR22 ;  /* 0x0000001626027c20 */ /* 0x000fe40008400000 */
[----:B------:R0:W-:Y:S01]  /*207f0*/  @!P0 STG.E.U8 desc[UR20][R24.64+0xc8], R7 ;  /* 0x0000c80718008986 */ /* 0x0001e2000c101114 */
[----:B------:R-:W-:Y:S02]  /*20800*/  ISETP.LT.OR P0, PT, R0, 0xd1, !P3 ;  /* 0x000000d10000780c */ /* 0x000fe40005f01670 */
[----:B------:R-:W-:Y:S01]  /*20810*/  F2FP.SATFINITE.E4M3.F32.PACK_AB_MERGE_C R13, RZ, R4, RZ ;  /* 0x00000004ff0d723e */ /* 0x000fe200048070ff */
[----:B------:R-:W4:Y:S01]  /*20820*/  LDL.LU R38, [R1+0x238] ;  /* 0x0002380001267983 */ /* 0x000f220000300800 */
[----:B-1----:R-:W-:-:S03]  /*20830*/  F2FP.SATFINITE.E4M3.F32.PACK_AB_MERGE_C R9, RZ, R5, RZ ;  /* 0x00000005ff09723e */ /* 0x002fc600048070ff */
[----:B------:R-:W-:Y:S04]  /*20840*/  @!P1 STG.E.U8 desc[UR20][R24.64+0xc9], R11 ;  /* 0x0000c90b18009986 */ /* 0x000fe8000c101114 */
[----:B------:R1:W-:Y:S01]  /*20850*/  @!P5 STG.E.U8 desc[UR20][R26.64+0xc8], R13 ;  /* 0x0000c80d1a00d986 */ /* 0x0003e2000c101114 */
[----:B0-----:R-:W-:-:S03]  /*20860*/  F2FP.SATFINITE.E4M3.F32.PACK_AB_MERGE_C R7, RZ, R2, RZ ;  /* 0x00000002ff07723e */ /* 0x001fc600048070ff */
[----:B------:R0:W-:Y:S04]  /*20870*/  @!P6 STG.E.U8 desc[UR20][R26.64+0xc9], R9 ;  /* 0x0000c9091a00e986 */ /* 0x0001e8000c101114 */
[----:B------:R2:W-:Y:S01]  /*20880*/  @!P0 STG.E.U8 desc[UR20][R24.64+0xd0], R7 ;  /* 0x0000d00718008986 */ /* 0x0005e2000c101114 */
[----:B---3--:R-:W-:-:S03]  /*20890*/  FMUL R4, R37, UR22 ;  /* 0x0000001625047c20 */ /* 0x008fc60008400000 */
[----:B------:R-:W3:Y:S02]  /*208a0*/  LDL.LU R37, [R1+0x23c] ;  /* 0x00023c0001257983 */ /* 0x000ee40000300800 */
[----:B-1----:R-:W-:Y:S01]  /*208b0*/  F2FP.SATFINITE.E4M3.F32.PACK_AB_MERGE_C R13, RZ, R4, RZ ;  /* 0x00000004ff0d723e */ /* 0x002fe200048070ff */
[----:B------:R-:W-:Y:S02]  /*208c0*/  FMUL R5, R35, UR22 ;  /* 0x0000001623057c20 */ /* 0x000fe40008400000 */
[----:B------:R-:W3:Y:S03]  /*208d0*/  LDL.LU R35, [R1+0x240] ;  /* 0x0002400001237983 */ /* 0x000ee60000300800 */
[----:B0-----:R-:W-:Y:S01]  /*208e0*/  F2FP.SATFINITE.E4M3.F32.PACK_AB_MERGE_C R9, RZ, R5, RZ ;  /* 0x00000005ff09723e */ /* 0x001fe200048070ff */
[----:B--2---:R-:W-:-:S05]  /*208f0*/  FMUL R2, R41, UR22 ;  /* 0x0000001629027c20 */ /* 0x004fca0008400000 */
[----:B------:R-:W-:Y:S01]  /*20900*/  F2FP.SATFINITE.E4M3.F32.PACK_AB_MERGE_C R7, RZ, R2, RZ ;  /* 0x00000002ff07723e */ /* 0x000fe200048070ff */
[----:B-----5:R-:W-:Y:S02]  /*20910*/  FMUL R4, R34, UR22 ;  /* 0x0000001622047c20 */ /* 0x020fe40008400000 */
[----:B------:R-:W2:Y:S01]  /*20920*/  LDL.LU R34, [R1+0x244] ;  /* 0x0002440001227983 */ /* 0x000ea20000300800 */
[----:B----4-:R-:W-:-:S03]  /*20930*/  FMUL R5, R33, UR22 ;  /* 0x0000001621057c20 */ /* 0x010fc60008400000 */
[----:B------:R-:W4:Y:S01]  /*20940*/  LDL.LU R33, [R1+0x248] ;  /* 0x0002480001217983 */ /* 0x000f220000300800 */
[----:B------:R-:W-:-:S03]  /*20950*/  FMUL R2, R32, UR22 ;  /* 0x0000001620027c20 */ /* 0x000fc60008400000 */
[----:B------:R-:W5:Y:S04]  /*20960*/  LDL.LU R41, [R1+0x24c] ;  /* 0x00024c0001297983 */ /* 0x000f680000300800 */
[----:B------:R-:W5:Y:S01]  /*20970*/  LDL.LU R32, [R1+0x250] ;  /* 0x0002500001207983 */ /* 0x000f620000300800 */
[C---:B------:R-:W-:Y:S02]  /*20980*/  ISETP.LT.OR P1, PT, R0.reuse, 0xd2, !P3 ;  /* 0x000000d20000780c */ /* 0x040fe40005f21670 */
[C---:B------:R-:W-:Y:S02]  /*20990*/  ISETP.LT.OR P5, PT, R0.reuse, 0xd1, !P2 ;  /* 0x000000d10000780c */ /* 0x040fe400057a1670 */
[C---:B------:R-:W-:Y:S02]  /*209a0*/  ISETP.LT.OR P6, PT, R0.reuse, 0xd2, !P2 ;  /* 0x000000d20000780c */ /* 0x040fe400057c1670 */
[----:B------:R-:W-:Y:S01]  /*209b0*/  F2FP.SATFINITE.E4M3.F32.PACK_AB_MERGE_C R11, RZ, R3, RZ ;  /* 0x00000003ff0b723e */ /* 0x000fe200048070ff */
[----:B------:R-:W-:Y:S01]  /*209c0*/  FMUL R3, R39, UR22 ;  /* 0x0000001627037c20 */ /* 0x000fe20008400000 */
[C---:B------:R-:W-:Y:S01]  /*209d0*/  ISETP.LT.OR P0, PT, R0.reuse, 0xd9, !P3 ;  /* 0x000000d90000780c */ /* 0x040fe20005f01670 */
[----:B------:R-:W5:Y:S04]  /*209e0*/  LDL.LU R39, [R1+0x254] ;  /* 0x0002540001277983 */ /* 0x000f680000300800 */
[----:B------:R0:W-:Y:S01]  /*209f0*/  @!P1 STG.E.U8 desc[UR20][R24.64+0xd1], R11 ;  /* 0x0000d10b18009986 */ /* 0x0001e2000c101114 */
[----:B------:R-:W-:-:S03]  /*20a00*/  ISETP.LT.OR P1, PT, R0, 0xda, !P3 ;  /* 0x000000da0000780c */ /* 0x000fc60005f21670 */
[----:B------:R1:W-:Y:S01]  /*20a10*/  @!P5 STG.E.U8 desc[UR20][R26.64+0xd0], R13 ;  /* 0x0000d00d1a00d986 */ /* 0x0003e2000c101114 */
[----:B------:R-:W-:-:S03]  /*20a20*/  ISETP.LT.OR P5, PT, R0, 0xd9, !P2 ;  /* 0x000000d90000780c */ /* 0x000fc600057a1670 */
[----:B------:R1:W-:Y:S01]  /*20a30*/  @!P6 STG.E.U8 desc[UR20][R26.64+0xd1], R9 ;  /* 0x0000d1091a00e986 */ /* 0x0003e2000c101114 */
[----:B0-----:R-:W-:Y:S01]  /*20a40*/  F2FP.SATFINITE.E4M3.F32.PACK_AB_MERGE_C R11, RZ, R3, RZ ;  /* 0x00000003ff0b723e */ /* 0x001fe200048070ff */
[----:B------:R-:W-:Y:S02]  /*20a50*/  FMUL R3, R38, UR22 ;  /* 0x0000001626037c20 */ /* 0x000fe40008400000 */
[----:B------:R-:W5:Y:S01]  /*20a60*/  LDL.LU R38, [R1+0x258] ;  /* 0x0002580001267983 */ /* 0x000f620000300800 */
[----:B-1----:R-:W-:Y:S02]  /*20a70*/  F2FP.SATFINITE.E4M3.F32.PACK_AB_MERGE_C R13, RZ, R4, RZ ;  /* 0x00000004ff0d723e */ /* 0x002fe400048070ff */
[----:B------:R-:W-:Y:S01]  /*20a80*/  F2FP.SATFINITE.E4M3.F32.PACK_AB_MERGE_C R9, RZ, R5, RZ ;  /* 0x00000005ff09723e */ /* 0x000fe200048070ff */
[----:B------:R0:W-:Y:S04]  /*20a90*/  @!P0 STG.E.U8 desc[UR20][R24.64+0xd8], R7 ;  /* 0x0000d80718008986 */ /* 0x0001e8000c101114 */
[----:B------:R1:W-:Y:S01]  /*20aa0*/  @!P1 STG.E.U8 desc[UR20][R24.64+0xd9], R11 ;  /* 0x0000d90b18009986 */ /* 0x0003e2000c101114 */
[----:B0-----:R-:W-:-:S03]  /*20ab0*/  F2FP.SATFINITE.E4M3.F32.PACK_AB_MERGE_C R7, RZ, R2, RZ ;  /* 0x00000002ff07723e */ /* 0x001fc600048070ff */
[----:B------:R0:W-:Y:S01]  /*20ac0*/  @!P5 STG.E.U8 desc[UR20][R26.64+0xd8], R13 ;  /* 0x0000d80d1a00d986 */ /* 0x0001e2000c101114 */
[----:B-1----:R-:W-:Y:S01]  /*20ad0*/  F2FP.SATFINITE.E4M3.F32.PACK_AB_MERGE_C R11, RZ, R3, RZ ;  /* 0x00000003ff0b723e */ /* 0x002fe200048070ff */
[----:B---3--:R-:W-:Y:S02]  /*20ae0*/  FMUL R4, R37, UR22 ;  /* 0x0000001625047c20 */ /* 0x008fe40008400000 */
[----:B------:R-:W3:Y:S03]  /*20af0*/  LDL.LU R37, [R1+0x25c] ;  /* 0x00025c0001257983 */ /* 0x000ee60000300800 */
[----:B0-----:R-:W-:Y:S01]  /*20b00*/  F2FP.SATFINITE.E4M3.F32.PACK_AB_MERGE_C R13, RZ, R4, RZ ;  /* 0x00000004ff0d723e */ /* 0x001fe200048070ff */
[----:B------:R-:W-:Y:S02]  /*20b10*/  FMUL R5, R35, UR22 ;  /* 0x0000001623057c20 */ /* 0x000fe40008400000 */
[----:B------:R-:W3:Y:S01]  /*20b20*/  LDL.LU R35, [R1+0x260] ;  /* 0x0002600001237983 */ /* 0x000ee20000300800 */
[----:B--2---:R-:W-:-:S03]  /*20b30*/  FMUL R2, R34, UR22 ;  /* 0x0000001622027c20 */ /* 0x004fc60008400000 */
[----:B------:R-:W2:Y:S01]  /*20b40*/  LDL.LU R34, [R1+0x264] ;  /* 0x0002640001227983 */ /* 0x000ea20000300800 */
[----:B----4-:R-:W-:-:S03]  /*20b50*/  FMUL R3, R33, UR22 ;  /* 0x0000001621037c20 */ /* 0x010fc60008400000 */
[----:B------:R-:W4:Y:S01]  /*20b60*/  LDL.LU R33, [R1+0x268] ;  /* 0x0002680001217983 */ /* 0x000f220000300800 */
[----:B-----5:R-:W-:-:S03]  /*20b70*/  FMUL R4, R32, UR22 ;  /* 0x0000001620047c20 */ /* 0x020fc60008400000 */
[----:B------:R-:W5:Y:S01]  /*20b80*/  LDL.LU R32, [R1+0x26c] ;  /* 0x00026c0001207983 */ /* 0x000f620000300800 */
[C---:B------:R-:W-:Y:S02]  /*20b90*/  ISETP.LT.OR P6, PT, R0.reuse, 0xda, !P2 ;  /* 0x000000da0000780c */ /* 0x040fe400057c1670 */
[C---:B------:R-:W-:Y:S02]  /*20ba0*/  ISETP.LT.OR P5, PT, R0.reuse, 0xe1, !P3 ;  /* 0x000000e10000780c */ /* 0x040fe40005fa1670 */
[C---:B------:R-:W-:Y:S02]  /*20bb0*/  ISETP.LT.OR P1, PT, R0.reuse, 0xe2, !P2 ;  /* 0x000000e20000780c */ /* 0x040fe40005721670 */
[----:B------:R-:W-:-:S07]  /*20bc0*/  ISETP.LT.OR P0, PT, R0, 0xe1, !P2 ;  /* 0x000000e10000780c */ /* 0x000fce0005701670 */
[----:B------:R0:W-:Y:S01]  /*20bd0*/  @!P6 STG.E.U8 desc[UR20][R26.64+0xd9], R9 ;  /* 0x0000d9091a00e986 */ /* 0x0001e2000c101114 */
[----:B------:R-:W-:Y:S02]  /*20be0*/  ISETP.LT.OR P6, PT, R0, 0xe2, !P3 ;  /* 0x000000e20000780c */ /* 0x000fe40005fc1670 */
[----:B------:R-:W-:Y:S01]  /*20bf0*/  F2FP.SATFINITE.E4M3.F32.PACK_AB_MERGE_C R5, RZ, R5, RZ ;  /* 0x00000005ff05723e */ /* 0x000fe200048070ff */
[----:B------:R-:W-:Y:S01]  /*20c00*/  @!P5 STG.E.U8 desc[UR20][R24.64+0xe0], R7 ;  /* 0x0000e0071800d986 */ /* 0x000fe2000c101114 */
[----:B0-----:R-:W-:Y:S01]  /*20c10*/  F2FP.SATFINITE.E4M3.F32.PACK_AB_MERGE_C R9, RZ, R2, RZ ;  /* 0x00000002ff09723e */ /* 0x001fe200048070ff */
[----:B------:R-:W-:-:S08]  /*20c20*/  FMUL R2, R41, UR22 ;  /* 0x0000001629027c20 */ /* 0x000fd00008400000 */
[----:B------:R-:W-:Y:S01]  /*20c30*/  @!P6 STG.E.U8 desc[UR20][R24.64+0xe1], R11 ;  /* 0x0000e10b1800e986 */ /* 0x000fe2000c101114 */
[----:B------:R-:W-:-:S03]  /*20c40*/  ISETP.LT.OR P6, PT, R0, 0xe9, !P3 ;  /* 0x000000e90000780c */ /* 0x000fc60005fc1670 */
[----:B------:R0:W-:Y:S04]  /*20c50*/  @!P1 STG.E.U8 desc[UR20][R26.64+0xe1], R5 ;  /* 0x0000e1051a009986 */ /* 0x0001e8000c101114 */
[----:B------:R-:W5:Y:S01]  /*20c60*/  LDL.LU R41, [R1+0x270] ;  /* 0x0002700001297983 */ /* 0x000f620000300800 */
[----:B------:R-:W-:-:S03]  /*20c70*/  ISETP.LT.OR P5, PT, R0, 0xea, !P2 ;  /* 0x000000ea0000780c */ /* 0x000fc600057a1670 */
[----:B------:R1:W-:Y:S01]  /*20c80*/  @!P0 STG.E.U8 desc[UR20][R26.64+0xe0], R13 ;  /* 0x0000e00d1a008986 */ /* 0x0003e2000c101114 */
[----:B0-----:R-:W-:Y:S01]  /*20c90*/  F2FP.SATFINITE.E4M3.F32.PACK_AB_MERGE_C R5, RZ, R2, RZ ;  /* 0x00000002ff05723e */ /* 0x001fe200048070ff */
[----:B------:R-:W-:Y:S02]  /*20ca0*/  FMUL R2, R39, UR22 ;  /* 0x0000001627027c20 */ /* 0x000fe40008400000 */
[----:B------:R-:W5:Y:S01]  /*20cb0*/  LDL.LU R39, [R1+0x274] ;  /* 0x0002740001277983 */ /* 0x000f620000300800 */
[----:B------:R-:W-:Y:S02]  /*20cc0*/  ISETP.LT.OR P0, PT, R0, 0xea, !P3 ;  /* 0x000000ea0000780c */ /* 0x000fe40005f01670 */
[----:B------:R-:W-:Y:S01]  /*20cd0*/  F2FP.SATFINITE.E4M3.F32.PACK_AB_MERGE_C R7, RZ, R3, RZ ;  /* 0x00000003ff07723e */ /* 0x000fe200048070ff */
[----:B------:R-:W-:Y:S01]  /*20ce0*/  FMUL R3, R38, UR22 ;  /* 0x0000001626037c20 */ /* 0x000fe20008400000 */
[----:B------:R-:W-:Y:S01]  /*20cf0*/  F2FP.SATFINITE.E4M3.F32.PACK_AB_MERGE_C R11, RZ, R4, RZ ;  /* 0x00000004ff0b723e */ /* 0x000fe200048070ff */
[----:B------:R-:W5:Y:S01]  /*20d00*/  LDL.LU R38, [R1+0x278] ;  /* 0x0002780001267983 */ /* 0x000f620000300800 */
[----:B-1----:R-:W-:-:S03]  /*20d10*/  F2FP.SATFINITE.E4M3.F32.PACK_AB_MERGE_C R13, RZ, R2, RZ ;  /* 0x00000002ff0d723e */ /* 0x002fc600048070ff */
[----:B------:R-:W-:Y:S04]  /*20d20*/  @!P6 STG.E.U8 desc[UR20][R24.64+0xe8], R9 ;  /* 0x0000e8091800e986 */ /* 0x000fe8000c101114 */
[----:B------:R0:W-:Y:S04]  /*20d30*/  @!P0 STG.E.U8 desc[UR20][R24.64+0xe9], R7 ;  /* 0x0000e90718008986 */ /* 0x0001e8000c101114 */
[----:B------:R1:W-:Y:S01]  /*20d40*/  @!P5 STG.E.U8 desc[UR20][R26.64+0xe9], R11 ;  /* 0x0000e90b1a00d986 */ /* 0x0003e2000c101114 */
[----:B0-----:R-:W-:Y:S01]  /*20d50*/  F2FP.SATFINITE.E4M3.F32.PACK_AB_MERGE_C R7, RZ, R3, RZ ;  /* 0x00000003ff07723e */ /* 0x001fe200048070ff */
[----:B---3--:R-:W-:-:S02]  /*20d60*/  FMUL R4, R37, UR22 ;  /* 0x0000001625047c20 */ /* 0x008fc40008400000 */
[----:B------:R-:W3:Y:S01]  /*20d70*/  LDL.LU R37, [R1+0x27c] ;  /* 0x00027c0001257983 */ /* 0x000ee20000300800 */
[----:B------:R-:W-:-:S03]  /*20d80*/  FMUL R2, R35, UR22 ;  /* 0x0000001623027c20 */ /* 0x000fc60008400000 */
[----:B------:R-:W3:Y:S02]  /*20d90*/  LDL.LU R35, [R1+0x280] ;  /* 0x0002800001237983 */ /* 0x000ee40000300800 */
[----:B------:R-:W-:Y:S01]  /*20da0*/  F2FP.SATFINITE.E4M3.F32.PACK_AB_MERGE_C R9, RZ, R2, RZ ;  /* 0x00000002ff09723e */ /* 0x000fe200048070ff */
[----:B--2---:R-:W-:Y:S02]  /*20db0*/  FMUL R2, R34, UR22 ;  /* 0x0000001622027c20 */ /* 0x004fe40008400000 */
[----:B------:R-:W2:Y:S03]  /*20dc0*/  LDL.LU R34, [R1+0x284] ;  /* 0x0002840001227983 */ /* 0x000ea60000300800 */
[----:B-1----:R-:W-:Y:S01]  /*20dd0*/  F2FP.SATFINITE.E4M3.F32.PACK_AB_MERGE_C R11, RZ, R2, RZ ;  /* 0x00000002ff0b723e */ /* 0x002fe200048070ff */
[----:B----4-:R-:W-:Y:S02]  /*20de0*/  FMUL R3, R33, UR22 ;  /* 0x0000001621037c20 */ /* 0x010fe40008400000 */
        /* <DEDUP_REMOVED lines=8> */
[----:B------:R-:W-:-:S03]  /*20e70*/  ISETP.LT.OR P1, PT, R0, 0xf1, !P2 ;  /* 0x000000f10000780c */ /* 0x000fc60005721670 */
[----:B------:R1:W-:Y:S01]  /*20e80*/  @!P6 STG.E.U8 desc[UR20][R24.64+0xf0], R13 ;  /* 0x0000f00d1800e986 */ /* 0x0003e2000c101114 */
[----:B------:R-:W-:-:S03]  /*20e90*/  ISETP.LT.OR P6, PT, R0, 0xf9, !P3 ;  /* 0x000000f90000780c */ /* 0x000fc60005fc1670 */
[----:B------:R1:W-:Y:S01]  /*20ea0*/  @!P0 STG.E.U8 desc[UR20][R24.64+0xf1], R7 ;  /* 0x0000f10718008986 */ /* 0x0003e2000c101114 */
[----:B------:R-:W-:Y:S02]  /*20eb0*/  ISETP.LT.OR P3, PT, R0, 0xfa, !P3 ;  /* 0x000000fa0000780c */ /* 0x000fe40005f61670 */
[----:B0-----:R-:W-:Y:S02]  /*20ec0*/  F2FP.SATFINITE.E4M3.F32.PACK_AB_MERGE_C R5, RZ, R4, RZ ;  /* 0x00000004ff05723e */ /* 0x001fe400048070ff */
[----:B-1----:R-:W-:Y:S02]  /*20ed0*/  F2FP.SATFINITE.E4M3.F32.PACK_AB_MERGE_C R13, RZ, R3, RZ ;  /* 0x00000003ff0d723e */ /* 0x002fe400048070ff */
[----:B------:R-:W-:Y:S01]  /*20ee0*/  F2FP.SATFINITE.E4M3.F32.PACK_AB_MERGE_C R7, RZ, R2, RZ ;  /* 0x00000002ff07723e */ /* 0x000fe200048070ff */
[----:B------:R-:W-:Y:S02]  /*20ef0*/  FMUL R2, R41, UR22 ;  /* 0x0000001629027c20 */ /* 0x000fe40008400000 */
[----:B------:R-:W5:Y:S04]  /*20f00*/  LDL.LU R41, [R1+0x290] ;  /* 0x0002900001297983 */ /* 0x000f680000300800 */
[----:B------:R0:W-:Y:S01]  /*20f10*/  @!P5 STG.E.U8 desc[UR20][R26.64+0xf1], R9 ;  /* 0x0000f1091a00d986 */ /* 0x0001e2000c101114 */
[----:B------:R-:W-:-:S03]  /*20f20*/  FMUL R3, R39, UR22 ;  /* 0x0000001627037c20 */ /* 0x000fc60008400000 */
[----:B------:R-:W5:Y:S01]  /*20f30*/  LDL.LU R39, [R1+0x294] ;  /* 0x0002940001277983 */ /* 0x000f620000300800 */
[----:B------:R-:W-:-:S03]  /*20f40*/  ISETP.LT.OR P5, PT, R0, 0xf9, !P2 ;  /* 0x000000f90000780c */ /* 0x000fc600057a1670 */
[----:B------:R-:W-:Y:S01]  /*20f50*/  @!P1 STG.E.U8 desc[UR20][R26.64+0xf0], R5 ;  /* 0x0000f0051a009986 */ /* 0x000fe2000c101114 */
[----:B------:R-:W-:-:S03]  /*20f60*/  FMUL R4, R38, UR22 ;  /* 0x0000001626047c20 */ /* 0x000fc60008400000 */
[----:B------:R-:W5:Y:S01]  /*20f70*/  LDL.LU R38, [R1+0x298] ;  /* 0x0002980001267983 */ /* 0x000f620000300800 */
[----:B0-----:R-:W-:-:S03]  /*20f80*/  F2FP.SATFINITE.E4M3.F32.PACK_AB_MERGE_C R9, RZ, R2, RZ ;  /* 0x00000002ff09723e */ /* 0x001fc600048070ff */
[----:B------:R0:W-:Y:S04]  /*20f90*/  @!P6 STG.E.U8 desc[UR20][R24.64+0xf8], R11 ;  /* 0x0000f80b1800e986 */ /* 0x0001e8000c101114 */
[----:B------:R1:W-:Y:S01]  /*20fa0*/  @!P3 STG.E.U8 desc[UR20][R24.64+0xf9], R13 ;  /* 0x0000f90d1800b986 */ /* 0x0003e2000c101114 */
[----:B0-----:R-:W-:-:S03]  /*20fb0*/  F2FP.SATFINITE.E4M3.F32.PACK_AB_MERGE_C R11, RZ, R3, RZ ;  /* 0x00000003ff0b723e */ /* 0x001fc600048070ff */
[----:B------:R0:W-:Y:S01]  /*20fc0*/  @!P5 STG.E.U8 desc[UR20][R26.64+0xf8], R7 ;  /* 0x0000f8071a00d986 */ /* 0x0001e2000c101114 */
[----:B-1----:R-:W-:Y:S01]  /*20fd0*/  F2FP.SATFINITE.E4M3.F32.PACK_AB_MERGE_C R13, RZ, R4, RZ ;  /* 0x00000004ff0d723e */ /* 0x002fe200048070ff */
[----:B---3--:R-:W-:Y:S02]  /*20fe0*/  FMUL R5, R37, UR22 ;  /* 0x0000001625057c20 */ /* 0x008fe40008400000 */
[----:B------:R-:W3:Y:S01]  /*20ff0*/  LDL.LU R37, [R1+0x29c] ;  /* 0x00029c0001257983 */ /* 0x000ee20000300800 */
[----:B------:R-:W-:-:S03]  /*21000*/  FMUL R2, R35, UR22 ;  /* 0x0000001623027c20 */ /* 0x000fc60008400000 */
[----:B------:R-:W3:Y:S02]  /*21010*/  LDL.LU R35, [R1+0x2a0] ;  /* 0x0002a00001237983 */ /* 0x000ee40000300800 */
[----:B0-----:R-:W-:Y:S01]  /*21020*/  F2FP.SATFINITE.E4M3.F32.PACK_AB_MERGE_C R7, RZ, R2, RZ ;  /* 0x00000002ff07723e */ /* 0x001fe200048070ff */
[----:B--2---:R-:W-:Y:S02]  /*21030*/  FMUL R3, R34, UR22 ;  /* 0x0000001622037c20 */ /* 0x004fe40008400000 */
[----:B------:R-:W2:Y:S01]  /*21040*/  LDL.LU R34, [R1+0x2a4] ;  /* 0x0002a40001227983 */ /* 0x000ea20000300800 */
[----:B----4-:R-:W-:-:S03]  /*21050*/  FMUL R4, R33, UR22 ;  /* 0x0000001621047c20 */ /* 0x010fc60008400000 */
[----:B------:R-:W4:Y:S01]  /*21060*/  LDL.LU R33, [R1+0x2a8] ;  /* 0x0002a80001217983 */ /* 0x000f220000300800 */
[----:B-----5:R-:W-:-:S03]  /*21070*/  FMUL R2, R32, UR22 ;  /* 0x0000001620027c20 */ /* 0x020fc60008400000 */
[----:B------:R-:W5:Y:S01]  /*21080*/  LDL.LU R32, [R1+0x2ac] ;  /* 0x0002ac0001207983 */ /* 0x000f620000300800 */
[----:B------:R-:W-:Y:S02]  /*21090*/  ISETP.GE.AND P1, PT, R36, 0x81, PT ;  /* 0x000000812400780c */ /* 0x000fe40003f26270 */
[C---:B------:R-:W-:Y:S02]  /*210a0*/  ISETP.LT.OR P2, PT, R0.reuse, 0xfa, !P2 ;  /* 0x000000fa0000780c */ /* 0x040fe40005741670 */
[C---:B------:R-:W-:Y:S02]  /*210b0*/  ISETP.LT.OR P6, PT, R0.reuse, 0x1, !P1 ;  /* 0x000000010000780c */ /* 0x040fe40004fc1670 */
[----:B------:R-:W-:Y:S02]  /*210c0*/  ISETP.LT.OR P3, PT, R0, 0x2, !P1 ;  /* 0x000000020000780c */ /* 0x000fe40004f61670 */
[----:B------:R-:W-:-:S07]  /*210d0*/  ISETP.GE.AND P0, PT, R36, 0x89, PT ;  /* 0x000000892400780c */ /* 0x000fce0003f06270 */
[----:B------:R0:W-:Y:S04]  /*210e0*/  @!P2 STG.E.U8 desc[UR20][R26.64+0xf9], R9 ;  /* 0x0000f9091a00a986 */ /* 0x0001e8000c101114 */
[----:B------:R-:W-:Y:S01]  /*210f0*/  @!P6 STG.E.U8 desc[UR20][R30.64], R11 ;  /* 0x0000000b1e00e986 */ /* 0x000fe2000c101114 */
[C---:B------:R-:W-:Y:S02]  /*21100*/  ISETP.LT.OR P6, PT, R0.reuse, 0x2, !P0 ;  /* 0x000000020000780c */ /* 0x040fe400047c1670 */
[C---:B------:R-:W-:Y:S01]  /*21110*/  ISETP.LT.OR P5, PT, R0.reuse, 0x1, !P0 ;  /* 0x000000010000780c */ /* 0x040fe200047a1670 */
[----:B------:R1:W-:Y:S01]  /*21120*/  @!P3 STG.E.U8 desc[UR20][R30.64+0x1], R13 ;  /* 0x0000010d1e00b986 */ /* 0x0003e2000c101114 */
[----:B------:R-:W-:Y:S02]  /*21130*/  ISETP.LT.OR P2, PT, R0, 0xa, !P1 ;  /* 0x0000000a0000780c */ /* 0x000fe40004f41670 */
[----:B0-----:R-:W-:-:S02]  /*21140*/  F2FP.SATFINITE.E4M3.F32.PACK_AB_MERGE_C R9, RZ, R3, RZ ;  /* 0x00000003ff09723e */ /* 0x001fc400048070ff */
[----:B------:R-:W-:Y:S01]  /*21150*/  ISETP.LT.OR P3, PT, R0, 0x9, !P1 ;  /* 0x000000090000780c */ /* 0x000fe20004f61670 */
[----:B------:R-:W-:Y:S01]  /*21160*/  FMUL R3, R41, UR22 ;  /* 0x0000001629037c20 */ /* 0x000fe20008400000 */
[----:B-1----:R-:W-:Y:S01]  /*21170*/  F2FP.SATFINITE.E4M3.F32.PACK_AB_MERGE_C R13, RZ, R2, RZ ;  /* 0x00000002ff0d723e */ /* 0x002fe200048070ff */
[----:B------:R-:W5:Y:S01]  /*21180*/  LDL.LU R41, [R1+0x2b0] ;  /* 0x0002b00001297983 */ /* 0x000f620000300800 */
[----:B------:R-:W-:Y:S02]  /*21190*/  F2FP.SATFINITE.E4M3.F32.PACK_AB_MERGE_C R5, RZ, R5, RZ ;  /* 0x00000005ff05723e */ /* 0x000fe400048070ff */
[----:B------:R-:W-:Y:S01]  /*211a0*/  F2FP.SATFINITE.E4M3.F32.PACK_AB_MERGE_C R11, RZ, R4, RZ ;  /* 0x00000004ff0b723e */ /* 0x000fe200048070ff */
[----:B------:R0:W-:Y:S01]  /*211b0*/  @!P6 STG.E.U8 desc[UR20][R28.64+0x1], R7 ;  /* 0x000001071c00e986 */ /* 0x0001e2000c101114 */
[----:B------:R-:W-:-:S03]  /*211c0*/  FMUL R2, R39, UR22 ;  /* 0x0000001627027c20 */ /* 0x000fc60008400000 */
[----:B------:R-:W5:Y:S01]  /*211d0*/  LDL.LU R39, [R1+0x2b4] ;  /* 0x0002b40001277983 */ /* 0x000f620000300800 */
[----:B------:R-:W-:Y:S01]  /*211e0*/  ISETP.LT.OR P6, PT, R0, 0xa, !P0 ;  /* 0x0000000a0000780c */ /* 0x000fe200047c1670 */
[----:B------:R-:W-:Y:S01]  /*211f0*/  FMUL R4, R38, UR22 ;  /* 0x0000001626047c20 */ /* 0x000fe20008400000 */
[----:B0-----:R-:W-:Y:S01]  /*21200*/  F2FP.SATFINITE.E4M3.F32.PACK_AB_MERGE_C R7, RZ, R2, RZ ;  /* 0x00000002ff07723e */ /* 0x001fe200048070ff */
[----:B------:R-:W5:Y:S04]  /*21210*/  LDL.LU R38, [R1+0x2b8] ;  /* 0x0002b80001267983 */ /* 0x000f680000300800 */
[----:B------:R0:W-:Y:S04]  /*21220*/  @!P5 STG.E.U8 desc[UR20][R28.64], R5 ;  /* 0x000000051c00d986 */ /* 0x0001e8000c101114 */
[----:B------:R-:W-:Y:S04]  /*21230*/  @!P2 STG.E.U8 desc[UR20][R30.64+0x9], R11 ;  /* 0x0000090b1e00a986 */ /* 0x000fe8000c101114 */
[----:B------:R1:W-:Y:S01]  /*21240*/  @!P3 STG.E.U8 desc[UR20][R30.64+0x8], R9 ;  /* 0x000008091e00b986 */ /* 0x0003e2000c101114 */
[----:B0-----:R-:W-:-:S05]  /*21250*/  F2FP.SATFINITE.E4M3.F32.PACK_AB_MERGE_C R5, RZ, R3, RZ ;  /* 0x00000003ff05723e */ /* 0x001fca00048070ff */
[----:B------:R5:W-:Y:S01]  /*21260*/  @!P6 STG.E.U8 desc[UR20][R28.64+0x9], R5 ;  /* 0x000009051c00e986 */ /* 0x000be2000c101114 */
[----:B-1----:R-:W-:Y:S01]  /*21270*/  F2FP.SATFINITE.E4M3.F32.PACK_AB_MERGE_C R9, RZ, R4, RZ ;  /* 0x00000004ff09723e */ /* 0x002fe200048070ff */
[----:B---3--:R-:W-:Y:S02]  /*21280*/  FMUL R2, R37, UR22 ;  /* 0x0000001625027c20 */ /* 0x008fe40008400000 */
[----:B------:R-:W3:Y:S03]  /*21290*/  LDL.LU R37, [R1+0x2bc] ;  /* 0x0002bc0001257983 */ /* 0x000ee60000300800 */
[----:B------:R-:W-:Y:S01]  /*212a0*/  F2FP.SATFINITE.E4M3.F32.PACK_AB_MERGE_C R11, RZ, R2, RZ ;  /* 0x00000002ff0b723e */ /* 0x000fe200048070ff */
        /* <DEDUP_REMOVED lines=12> */
[----:B------:R-:W-:Y:S01]  /*21370*/  @!P5 STG.E.U8 desc[UR20][R28.64+0x8], R13 ;  /* 0x0000080d1c00d986 */ /* 0x000fe2000c101114 */
[----:B------:R-:W-:-:S03]  /*21380*/  ISETP.LT.OR P5, PT, R0, 0x11, !P0 ;  /* 0x000000110000780c */ /* 0x000fc600047a1670 */
[----:B------:R0:W-:Y:S01]  /*21390*/  @!P3 STG.E.U8 desc[UR20][R30.64+0x10], R7 ;  /* 0x000010071e00b986 */ /* 0x0001e2000c101114 */
[----:B------:R-:W-:-:S03]  /*213a0*/  ISETP.LT.OR P3, PT, R0, 0x19, !P1 ;  /* 0x000000190000780c */ /* 0x000fc60004f61670 */
[----:B------:R1:W-:Y:S01]  /*213b0*/  @!P2 STG.E.U8 desc[UR20][R30.64+0x11], R9 ;  /* 0x000011091e00a986 */ /* 0x0003e2000c101114 */
[----:B------:R-:W-:Y:S02]  /*213c0*/  ISETP.LT.OR P2, PT, R0, 0x1a, !P1 ;  /* 0x0000001a0000780c */ /* 0x000fe40004f41670 */
[----:B0-----:R-:W-:Y:S02]  /*213d0*/  F2FP.SATFINITE.E4M3.F32.PACK_AB_MERGE_C R7, RZ, R2, RZ ;  /* 0x00000002ff07723e */ /* 0x001fe400048070ff */
[----:B-1----:R-:W-:Y:S01]  /*213e0*/  F2FP.SATFINITE.E4M3.F32.PACK_AB_MERGE_C R9, RZ, R3, RZ ;  /* 0x00000003ff09723e */ /* 0x002fe200048070ff */
[----:B------:R-:W-:Y:S02]  /*213f0*/  FMUL R2, R41, UR22 ;  /* 0x0000001629027c20 */ /* 0x000fe40008400000 */
[----:B------:R-:W5:Y:S01]  /*21400*/  LDL.LU R41, [R1+0x2d0] ;  /* 0x0002d00001297983 */ /* 0x000f620000300800 */
[----:B------:R-:W-:-:S03]  /*21410*/  F2FP.SATFINITE.E4M3.F32.PACK_AB_MERGE_C R13, RZ, R4, RZ ;  /* 0x00000004ff0d723e */ /* 0x000fc600048070ff */
[----:B------:R0:W-:Y:S01]  /*21420*/  @!P6 STG.E.U8 desc[UR20][R28.64+0x11], R7 ;  /* 0x000011071c00e986 */ /* 0x0001e2000c101114 */
[----:B------:R-:W-:-:S03]  /*21430*/  FMUL R3, R39, UR22 ;  /* 0x0000001627037c20 */ /* 0x000fc60008400000 */
[----:B------:R-:W5:Y:S01]  /*21440*/  LDL.LU R39, [R1+0x2d4] ;  /* 0x0002d40001277983 */ /* 0x000f620000300800 */
[----:B------:R-:W-:Y:S01]  /*21450*/  ISETP.LT.OR P6, PT, R0, 0x1a, !P0 ;  /* 0x0000001a0000780c */ /* 0x000fe200047c1670 */
[----:B------:R-:W-:Y:S01]  /*21460*/  FMUL R4, R38, UR22 ;  /* 0x0000001626047c20 */ /* 0x000fe20008400000 */
[----:B0-----:R-:W-:Y:S01]  /*21470*/  F2FP.SATFINITE.E4M3.F32.PACK_AB_MERGE_C R7, RZ, R2, RZ ;  /* 0x00000002ff07723e */ /* 0x001fe200048070ff */
[----:B------:R-:W5:Y:S04]  /*21480*/  LDL.LU R38, [R1+0x2d8] ;  /* 0x0002d80001267983 */ /* 0x000f680000300800 */
[----:B------:R-:W-:Y:S04]  /*21490*/  @!P5 STG.E.U8 desc[UR20][R28.64+0x10], R11 ;  /* 0x0000100b1c00d986 */ /* 0x000fe8000c101114 */
[----:B------:R0:W-:Y:S04]  /*214a0*/  @!P3 STG.E.U8 desc[UR20][R30.64+0x18], R9 ;  /* 0x000018091e00b986 */ /* 0x0001e8000c101114 */
[----:B------:R1:W-:Y:S01]  /*214b0*/  @!P2 STG.E.U8 desc[UR20][R30.64+0x19], R13 ;  /* 0x0000190d1e00a986 */ /* 0x0003e2000c101114 */
[----:B0-----:R-:W-:-:S03]  /*214c0*/  F2FP.SATFINITE.E4M3.F32.PACK_AB_MERGE_C R9, RZ, R3, RZ ;  /* 0x00000003ff09723e */ /* 0x001fc600048070ff */
[----:B------:R0:W-:Y:S01]  /*214d0*/  @!P6 STG.E.U8 desc[UR20][R28.64+0x19], R7 ;  /* 0x000019071c00e986 */ /* 0x0001e2000c101114 */
[----:B------:R-:W-:Y:S01]  /*214e0*/  F2FP.SATFINITE.E4M3.F32.PACK_AB_MERGE_C R11, RZ, R4, RZ ;  /* 0x00000004ff0b723e */ /* 0x000fe200048070ff */
[----:B---3--:R-:W-:Y:S02]  /*214f0*/  FMUL R2, R37, UR22 ;  /* 0x0000001625027c20 */ /* 0x008fe40008400000 */
[----:B------:R-:W3:Y:S03]  /*21500*/  LDL.LU R37, [R1+0x2dc] ;  /* 0x0002dc0001257983 */ /* 0x000ee60000300800 */
[----:B-1----:R-:W-:Y:S01]  /*21510*/  F2FP.SATFINITE.E4M3.F32.PACK_AB_MERGE_C R13, RZ, R2, RZ ;  /* 0x00000002ff0d723e */ /* 0x002fe200048070ff */
[----:B------:R-:W-:Y:S02]  /*21520*/  FMUL R3, R35, UR22 ;  /* 0x0000001623037c20 */ /* 0x000fe40008400000 */
[----:B------:R-:W3:Y:S01]  /*21530*/  LDL.LU R35, [R1+0x2e0] ;  /* 0x0002e00001237983 */ /* 0x000ee20000300800 */
[----:B--2---:R-:W-:-:S03]  /*21540*/  FMUL R2, R34, UR22 ;  /* 0x0000001622027c20 */ /* 0x004fc60008400000 */
[----:B------:R-:W2:Y:S02]  /*21550*/  LDL.LU R34, [R1+0x2e4] ;  /* 0x0002e40001227983 */ /* 0x000ea40000300800 */
[----:B0-----:R-:W-:Y:S01]  /*21560*/  F2FP.SATFINITE.E4M3.F32.PACK_AB_MERGE_C R7, RZ, R2, RZ ;  /* 0x00000002ff07723e */ /* 0x001fe200048070ff */
[----:B----4-:R-:W-:Y:S02]  /*21570*/  FMUL R4, R33, UR22 ;  /* 0x0000001621047c20 */ /* 0x010fe40008400000 */
[----:B------:R-:W4:Y:S01]  /*21580*/  LDL.LU R33, [R1+0x2e8] ;  /* 0x0002e80001217983 */ /* 0x000f220000300800 */
[----:B-----5:R-:W-:-:S03]  /*21590*/  FMUL R2, R32, UR22 ;  /* 0x0000001620027c20 */ /* 0x020fc60008400000 */
[----:B------:R-:W5:Y:S01]  /*215a0*/  LDL.LU R32, [R1+0x2ec] ;  /* 0x0002ec0001207983 */ /* 0x000f620000300800 */
[C---:B------:R-:W-:Y:S02]  /*215b0*/  ISETP.LT.OR P5, PT, R0.reuse, 0x19, !P0 ;  /* 0x000000190000780c */ /* 0x040fe400047a1670 */
[C---:B------:R-:W-:Y:S02]  /*215c0*/  ISETP.LT.OR P3, PT, R0.reuse, 0x21, !P1 ;  /* 0x000000210000780c */ /* 0x040fe40004f61670 */
[C---:B------:R-:W-:Y:S02]  /*215d0*/  ISETP.LT.OR P2, PT, R0.reuse, 0x22, !P1 ;  /* 0x000000220000780c */ /* 0x040fe40004f41670 */
[----:B------:R-:W-:Y:S02]  /*215e0*/  F2FP.SATFINITE.E4M3.F32.PACK_AB_MERGE_C R5, RZ, R5, RZ ;  /* 0x00000005ff05723e */ /* 0x000fe400048070ff */
[----:B------:R-:W-:-:S05]  /*215f0*/  ISETP.LT.OR P6, PT, R0, 0x22, !P0 ;  /* 0x000000220000780c */ /* 0x000fca00047c1670 */
[----:B------:R0:W-:Y:S01]  /*21600*/  @!P5 STG.E.U8 desc[UR20][R28.64+0x18], R5 ;  /* 0x000018051c00d986 */ /* 0x0001e2000c101114 */
[----:B------:R-:W-:-:S03]  /*21610*/  ISETP.LT.OR P5, PT, R0, 0x21, !P0 ;  /* 0x000000210000780c */ /* 0x000fc600047a1670 */
[----:B------:R-:W-:Y:S01]  /*21620*/  @!P3 STG.E.U8 desc[UR20][R30.64+0x20], R9 ;  /* 0x000020091e00b986 */ /* 0x000fe2000c101114 */
        /* <DEDUP_REMOVED lines=8> */
[----:B------:R-:W-:Y:S01]  /*216b0*/  @!P6 STG.E.U8 desc[UR20][R28.64+0x21], R5 ;  /* 0x000021051c00e986 */ /* 0x000fe2000c101114 */
[----:B------:R-:W-:-:S03]  /*216c0*/  FMUL R3, R39, UR22 ;  /* 0x0000001627037c20 */ /* 0x000fc60008400000 */
[----:B------:R-:W5:Y:S01]  /*216d0*/  LDL.LU R39, [R1+0x2f4] ;  /* 0x0002f40001277983 */ /* 0x000f620000300800 */
[----:B------:R-:W-:Y:S01]  /*216e0*/  ISETP.LT.OR P6, PT, R0, 0x2a, !P0 ;  /* 0x0000002a0000780c */ /* 0x000fe200047c1670 */
[----:B------:R-:W-:Y:S02]  /*216f0*/  FMUL R4, R38, UR22 ;  /* 0x0000001626047c20 */ /* 0x000fe40008400000 */
[----:B------:R-:W5:Y:S04]  /*21700*/  LDL.LU R38, [R1+0x2f8] ;  /* 0x0002f80001267983 */ /* 0x000f680000300800 */
[----:B------:R-:W-:Y:S04]  /*21710*/  @!P5 STG.E.U8 desc[UR20][R28.64+0x20], R13 ;  /* 0x0000200d1c00d986 */ /* 0x000fe8000c101114 */
[----:B------:R0:W-:Y:S04]  /*21720*/  @!P3 STG.E.U8 desc[UR20][R30.64+0x28], R7 ;  /* 0x000028071e00b986 */ /* 0x0001e8000c101114 */
[----:B------:R1:W-:Y:S01]  /*21730*/  @!P2 STG.E.U8 desc[UR20][R30.64+0x29], R9 ;  /* 0x000029091e00a986 */ /* 0x0003e2000c101114 */
[----:B0-----:R-:W-:-:S02]  /*21740*/  F2FP.SATFINITE.E4M3.F32.PACK_AB_MERGE_C R7, RZ, R2, RZ ;  /* 0x00000002ff07723e */ /* 0x001fc400048070ff */
[----:B-1----:R-:W-:-:S03]  /*21750*/  F2FP.SATFINITE.E4M3.F32.PACK_AB_MERGE_C R9, RZ, R3, RZ ;  /* 0x00000003ff09723e */ /* 0x002fc600048070ff */
[----:B------:R0:W-:Y:S01]  /*21760*/  @!P6 STG.E.U8 desc[UR20][R28.64+0x29], R7 ;  /* 0x000029071c00e986 */ /* 0x0001e2000c101114 */
[----:B------:R-:W-:Y:S01]  /*21770*/  F2FP.SATFINITE.E4M3.F32.PACK_AB_MERGE_C R13, RZ, R4, RZ ;  /* 0x00000004ff0d723e */ /* 0x000fe200048070ff */
        /* <DEDUP_REMOVED lines=21> */
[----:B------:R-:W-:Y:S02]  /*218d0*/  F2FP.SATFINITE.E4M3.F32.PACK_AB_MERGE_C R5, RZ, R5, RZ ;  /* 0x00000005ff05723e */ /* 0x000fe400048070ff */
        /* <DEDUP_REMOVED lines=204> */
[----:B------:R-:W-:Y:S01]  /*225a0*/  F2FP.SATFINITE.E4M3.F32.PACK_AB_MERGE_C R9, RZ, R4, RZ ;  /* 0x00000004ff09723e */ /* 0x000fe200048070ff */
[----:B------:R-:W-:-:S02]  /*225b0*/  FMUL R3, R39, UR22 ;  /* 0x0000001627037c20 */ /* 0x000fc40008400000 */
[----:B------:R-:W5:Y:S04]  /*225c0*/  LDL.LU R39, [R1+0x3b4] ;  /* 0x0003b40001277983 */ /* 0x000f680000300800 */
[----:B------:R-:W-:Y:S01]  /*225d0*/  @!P6 STG.E.U8 desc[UR20][R28.64+0x81], R5 ;  /* 0x000081051c00e986 */ /* 0x000fe2000c101114 */
[----:B------:R-:W-:-:S03]  /*225e0*/  FMUL R4, R38, UR22 ;  /* 0x0000001626047c20 */ /* 0x000fc60008400000 */
[----:B------:R-:W5:Y:S04]  /*225f0*/  LDL.LU R38, [R1+0x3b8] ;  /* 0x0003b80001267983 */ /* 0x000f680000300800 */
[----:B------:R-:W-:Y:S04]  /*22600*/  @!P5 STG.E.U8 desc[UR20][R28.64+0x80], R13 ;  /* 0x0000800d1c00d986 */ /* 0x000fe8000c101114 */
[----:B------:R0:W-:Y:S04]  /*22610*/  @!P3 STG.E.U8 desc[UR20][R30.64+0x88], R7 ;  /* 0x000088071e00b986 */ /* 0x0001e8000c101114 */
[----:B------:R1:W-:Y:S01]  /*22620*/  @!P2 STG.E.U8 desc[UR20][R30.64+0x89], R9 ;  /* 0x000089091e00a986 */ /* 0x0003e2000c101114 */
[----:B0-----:R-:W-:-:S02]  /*22630*/  F2FP.SATFINITE.E4M3.F32.PACK_AB_MERGE_C R7, RZ, R2, RZ ;  /* 0x00000002ff07723e */ /* 0x001fc400048070ff */
[----:B-1----:R-:W-:Y:S02]  /*22640*/  F2FP.SATFINITE.E4M3.F32.PACK_AB_MERGE_C R9, RZ, R3, RZ ;  /* 0x00000003ff09723e */ /* 0x002fe400048070ff */
[----:B------:R-:W-:Y:S01]  /*22650*/  F2FP.SATFINITE.E4M3.F32.PACK_AB_MERGE_C R13, RZ, R4, RZ ;  /* 0x00000004ff0d723e */ /* 0x000fe200048070ff */
        /* <DEDUP_REMOVED lines=17> */
[----:B------:R-:W-:Y:S01]  /*22770*/  @!P5 STG.E.U8 desc[UR20][R28.64+0x88], R11 ;  /* 0x0000880b1c00d986 */ /* 0x000fe2000c101114 */
[----:B------:R-:W-:-:S03]  /*22780*/  ISETP.LT.OR P5, PT, R0, 0x91, !P0 ;  /* 0x000000910000780c */ /* 0x000fc600047a1670 */
[----:B------:R1:W-:Y:S01]  /*22790*/  @!P3 STG.E.U8 desc[UR20][R30.64+0x90], R9 ;  /* 0x000090091e00b986 */ /* 0x0003e2000c101114 */
[C---:B------:R-:W-:Y:S02]  /*227a0*/  ISETP.LT.OR P3, PT, R0.reuse, 0x99, !P1 ;  /* 0x000000990000780c */ /* 0x040fe40004f61670 */
[----:B0-----:R-:W-:Y:S01]  /*227b0*/  F2FP.SATFINITE.E4M3.F32.PACK_AB_MERGE_C R7, RZ, R2, RZ ;  /* 0x00000002ff07723e */ /* 0x001fe200048070ff */
[----:B------:R-:W-:Y:S01]  /*227c0*/  @!P2 STG.E.U8 desc[UR20][R30.64+0x91], R13 ;  /* 0x0000910d1e00a986 */ /* 0x000fe2000c101114 */
[----:B------:R-:W-:Y:S02]  /*227d0*/  ISETP.LT.OR P2, PT, R0, 0x9a, !P1 ;  /* 0x0000009a0000780c */ /* 0x000fe40004f41670 */
        /* <DEDUP_REMOVED lines=86> */
[----:B------:R-:W-:Y:S01]  /*22d40*/  FMUL R2, R39, UR22 ;  /* 0x0000001627027c20 */ /* 0x000fe20008400000 */
[----:B------:R-:W-:Y:S02]  /*22d50*/  ISETP.LT.OR P6, PT, R0, 0xba, !P0 ;  /* 0x000000ba0000780c */ /* 0x000fe400047c1670 */
[----:B------:R-:W5:Y:S02]  /*22d60*/  LDL.LU R39, [R1+0x414] ;  /* 0x0004140001277983 */ /* 0x000f640000300800 */
[----:B0-----:R-:W-:Y:S01]  /*22d70*/  F2FP.SATFINITE.E4M3.F32.PACK_AB_MERGE_C R7, RZ, R2, RZ ;  /* 0x00000002ff07723e */ /* 0x001fe200048070ff */
[----:B------:R-:W-:Y:S02]  /*22d80*/  FMUL R4, R38, UR22 ;  /* 0x0000001626047c20 */ /* 0x000fe40008400000 */
        /* <DEDUP_REMOVED lines=27> */
[C---:B------:R-:W-:Y:S02]  /*22f40*/  ISETP.LT.OR P2, PT, R0.reuse, 0xca, !P1 ;  /* 0x000000ca0000780c */ /* 0x040fe40004f41670 */
[----:B0-----:R-:W-:Y:S02]  /*22f50*/  F2FP.SATFINITE.E4M3.F32.PACK_AB_MERGE_C R7, RZ, R2, RZ ;  /* 0x00000002ff07723e */ /* 0x001fe400048070ff */
[----:B-1----:R-:W-:Y:S01]  /*22f60*/  F2FP.SATFINITE.E4M3.F32.PACK_AB_MERGE_C R9, RZ, R3, RZ ;  /* 0x00000003ff09723e */ /* 0x002fe200048070ff */
[----:B------:R-:W-:Y:S02]  /*22f70*/  FMUL R2, R41, UR22 ;  /* 0x0000001629027c20 */ /* 0x000fe40008400000 */
[----:B------:R0:W-:Y:S01]  /*22f80*/  @!P6 STG.E.U8 desc[UR20][R28.64+0xc1], R7 ;  /* 0x0000c1071c00e986 */ /* 0x0001e2000c101114 */
[----:B------:R-:W-:-:S03]  /*22f90*/  ISETP.LT.OR P6, PT, R0, 0xca, !P0 ;  /* 0x000000ca0000780c */ /* 0x000fc600047c1670 */
[----:B------:R-:W5:Y:S01]  /*22fa0*/  LDL.LU R41, [R1+0x430] ;  /* 0x0004300001297983 */ /* 0x000f620000300800 */
[----:B------:R-:W-:Y:S01]  /*22fb0*/  F2FP.SATFINITE.E4M3.F32.PACK_AB_MERGE_C R13, RZ, R4, RZ ;  /* 0x00000004ff0d723e */ /* 0x000fe200048070ff */
[----:B------:R-:W-:Y:S02]  /*22fc0*/  FMUL R3, R39, UR22 ;  /* 0x0000001627037c20 */ /* 0x000fe40008400000 */
[----:B------:R-:W5:Y:S01]  /*22fd0*/  LDL.LU R39, [R1+0x434] ;  /* 0x0004340001277983 */ /* 0x000f620000300800 */
[----:B0-----:R-:W-:-:S03]  /*22fe0*/  F2FP.SATFINITE.E4M3.F32.PACK_AB_MERGE_C R7, RZ, R2, RZ ;  /* 0x00000002ff07723e */ /* 0x001fc600048070ff */
[----:B------:R-:W-:Y:S01]  /*22ff0*/  @!P5 STG.E.U8 desc[UR20][R28.64+0xc0], R11 ;  /* 0x0000c00b1c00d986 */ /* 0x000fe2000c101114 */
[----:B------:R-:W-:-:S03]  /*23000*/  FMUL R4, R38, UR22 ;  /* 0x0000001626047c20 */ /* 0x000fc60008400000 */
[----:B------:R0:W-:Y:S04]  /*23010*/  @!P3 STG.E.U8 desc[UR20][R30.64+0xc8], R9 ;  /* 0x0000c8091e00b986 */ /* 0x0001e8000c101114 */
[----:B------:R1:W-:Y:S04]  /*23020*/  @!P2 STG.E.U8 desc[UR20][R30.64+0xc9], R13 ;  /* 0x0000c90d1e00a986 */ /* 0x0003e8000c101114 */
[----:B------:R-:W5:Y:S01]  /*23030*/  LDL.LU R38, [R1+0x438] ;  /* 0x0004380001267983 */ /* 0x000f620000300800 */
        /* <DEDUP_REMOVED lines=16> */
[C---:B------:R-:W-:Y:S01]  /*23140*/  ISETP.LT.OR P3, PT, R0.reuse, 0xd1, !P1 ;  /* 0x000000d10000780c */ /* 0x040fe20004f61670 */
[----:B------:R-:W5:Y:S01]  /*23150*/  LDL.LU R42, [R1+0x450] ;  /* 0x00045000012a7983 */ /* 0x000f620000300800 */
[C---:B------:R-:W-:Y:S02]  /*23160*/  ISETP.LT.OR P2, PT, R0.reuse, 0xd2, !P1 ;  /* 0x000000d20000780c */ /* 0x040fe40004f41670 */
[----:B------:R-:W-:Y:S02]  /*23170*/  ISETP.LT.OR P6, PT, R0, 0xd2, !P0 ;  /* 0x000000d20000780c */ /* 0x000fe400047c1670 */
[----:B------:R-:W-:-:S05]  /*23180*/  F2FP.SATFINITE.E4M3.F32.PACK_AB_MERGE_C R5, RZ, R5, RZ ;  /* 0x00000005ff05723e */ /* 0x000fca00048070ff */
[----:B------:R0:W-:Y:S01]  /*23190*/  @!P5 STG.E.U8 desc[UR20][R28.64+0xc8], R5 ;  /* 0x0000c8051c00d986 */ /* 0x0001e2000c101114 */
[----:B------:R-:W-:-:S03]  /*231a0*/  ISETP.LT.OR P5, PT, R0, 0xd1, !P0 ;  /* 0x000000d10000780c */ /* 0x000fc600047a1670 */
[----:B------:R-:W-:Y:S01]  /*231b0*/  @!P3 STG.E.U8 desc[UR20][R30.64+0xd0], R9 ;  /* 0x0000d0091e00b986 */ /* 0x000fe2000c101114 */
[----:B------:R-:W-:-:S03]  /*231c0*/  ISETP.LT.OR P3, PT, R0, 0xd9, !P1 ;  /* 0x000000d90000780c */ /* 0x000fc60004f61670 */
[----:B------:R1:W-:Y:S01]  /*231d0*/  @!P2 STG.E.U8 desc[UR20][R30.64+0xd1], R11 ;  /* 0x0000d10b1e00a986 */ /* 0x0003e2000c101114 */
[----:B0-----:R-:W-:Y:S02]  /*231e0*/  F2FP.SATFINITE.E4M3.F32.PACK_AB_MERGE_C R5, RZ, R3, RZ ;  /* 0x00000003ff05723e */ /* 0x001fe400048070ff */
[----:B------:R-:W-:-:S03]  /*231f0*/  ISETP.LT.OR P2, PT, R0, 0xda, !P1 ;  /* 0x000000da0000780c */ /* 0x000fc60004f41670 */
[----:B------:R-:W-:Y:S01]  /*23200*/  @!P6 STG.E.U8 desc[UR20][R28.64+0xd1], R5 ;  /* 0x0000d1051c00e986 */ /* 0x000fe2000c101114 */
[----:B-1----:R-:W-:Y:S02]  /*23210*/  F2FP.SATFINITE.E4M3.F32.PACK_AB_MERGE_C R11, RZ, R2, RZ ;  /* 0x00000002ff0b723e */ /* 0x002fe400048070ff */
[----:B------:R-:W-:Y:S01]  /*23220*/  ISETP.LT.OR P6, PT, R0, 0xda, !P0 ;  /* 0x000000da0000780c */ /* 0x000fe200047c1670 */
[----:B------:R-:W-:Y:S02]  /*23230*/  FMUL R2, R41, UR22 ;  /* 0x0000001629027c20 */ /* 0x000fe40008400000 */
[----:B------:R-:W5:Y:S01]  /*23240*/  LDL.LU R41, [R1+0x454] ;  /* 0x0004540001297983 */ /* 0x000f620000300800 */
[----:B------:R-:W-:-:S03]  /*23250*/  FMUL R3, R39, UR22 ;  /* 0x0000001627037c20 */ /* 0x000fc60008400000 */
[----:B------:R-:W5:Y:S01]  /*23260*/  LDL.LU R39, [R1+0x458] ;  /* 0x0004580001277983 */ /* 0x000f620000300800 */
[----:B------:R-:W-:-:S03]  /*23270*/  F2FP.SATFINITE.E4M3.F32.PACK_AB_MERGE_C R9, RZ, R4, RZ ;  /* 0x00000004ff09723e */ /* 0x000fc600048070ff */
[----:B------:R-:W-:Y:S04]  /*23280*/  @!P5 STG.E.U8 desc[UR20][R28.64+0xd0], R13 ;  /* 0x0000d00d1c00d986 */ /* 0x000fe8000c101114 */
[----:B------:R0:W-:Y:S01]  /*23290*/  @!P3 STG.E.U8 desc[UR20][R30.64+0xd8], R7 ;  /* 0x0000d8071e00b986 */ /* 0x0001e2000c101114 */
[----:B------:R-:W-:-:S03]  /*232a0*/  FMUL R4, R38, UR22 ;  /* 0x0000001626047c20 */ /* 0x000fc60008400000 */
[----:B------:R-:W5:Y:S01]  /*232b0*/  LDL.LU R38, [R1+0x45c] ;  /* 0x00045c0001267983 */ /* 0x000f620000300800 */
[----:B0-----:R-:W-:-:S03]  /*232c0*/  F2FP.SATFINITE.E4M3.F32.PACK_AB_MERGE_C R7, RZ, R2, RZ ;  /* 0x00000002ff07723e */ /* 0x001fc600048070ff */
[----:B------:R0:W-:Y:S01]  /*232d0*/  @!P2 STG.E.U8 desc[UR20][R30.64+0xd9], R9 ;  /* 0x0000d9091e00a986 */ /* 0x0001e2000c101114 */
[----:B------:R-:W-:-:S03]  /*232e0*/  F2FP.SATFINITE.E4M3.F32.PACK_AB_MERGE_C R13, RZ, R4, RZ ;  /* 0x00000004ff0d723e */ /* 0x000fc600048070ff */
[----:B------:R1:W-:Y:S01]  /*232f0*/  @!P6 STG.E.U8 desc[UR20][R28.64+0xd9], R7 ;  /* 0x0000d9071c00e986 */ /* 0x0003e2000c101114 */
[----:B0-----:R-:W-:Y:S01]  /*23300*/  F2FP.SATFINITE.E4M3.F32.PACK_AB_MERGE_C R9, RZ, R3, RZ ;  /* 0x00000003ff09723e */ /* 0x001fe200048070ff */
[----:B---3--:R-:W-:Y:S02]  /*23310*/  FMUL R5, R37, UR22 ;  /* 0x0000001625057c20 */ /* 0x008fe40008400000 */
[----:B------:R-:W3:Y:S01]  /*23320*/  LDL.LU R37, [R1+0x460] ;  /* 0x0004600001257983 */ /* 0x000ee20000300800 */
[----:B------:R-:W-:-:S03]  /*23330*/  FMUL R2, R35, UR22 ;  /* 0x0000001623027c20 */ /* 0x000fc60008400000 */
[----:B------:R-:W3:Y:S02]  /*23340*/  LDL.LU R35, [R1+0x464] ;  /* 0x0004640001237983 */ /* 0x000ee40000300800 */
[----:B-1----:R-:W-:Y:S01]  /*23350*/  F2FP.SATFINITE.E4M3.F32.PACK_AB_MERGE_C R7, RZ, R2, RZ ;  /* 0x00000002ff07723e */ /* 0x002fe200048070ff */
        /* <DEDUP_REMOVED lines=16> */
[----:B------:R-:W-:Y:S02]  /*23460*/  F2FP.SATFINITE.E4M3.F32.PACK_AB_MERGE_C R5, RZ, R5, RZ ;  /* 0x00000005ff05723e */ /* 0x000fe400048070ff */
[----:B0-----:R-:W-:Y:S01]  /*23470*/  F2FP.SATFINITE.E4M3.F32.PACK_AB_MERGE_C R11, RZ, R4, RZ ;  /* 0x00000004ff0b723e */ /* 0x001fe200048070ff */
[----:B------:R0:W-:Y:S01]  /*23480*/  @!P6 STG.E.U8 desc[UR20][R28.64+0xe1], R7 ;  /* 0x0000e1071c00e986 */ /* 0x0001e2000c101114 */
[C---:B------:R-:W-:Y:S02]  /*23490*/  ISETP.LT.OR P6, PT, R0.reuse, 0xea, !P0 ;  /* 0x000000ea0000780c */ /* 0x040fe400047c1670 */
[----:B-1----:R-:W-:Y:S01]  /*234a0*/  F2FP.SATFINITE.E4M3.F32.PACK_AB_MERGE_C R9, RZ, R3, RZ ;  /* 0x00000003ff09723e */ /* 0x002fe200048070ff */
[----:B------:R1:W-:Y:S01]  /*234b0*/  @!P5 STG.E.U8 desc[UR20][R28.64+0xe0], R5 ;  /* 0x0000e0051c00d986 */ /* 0x0003e2000c101114 */
[----:B------:R-:W-:-:S03]  /*234c0*/  ISETP.LT.OR P5, PT, R0, 0xe9, !P0 ;  /* 0x000000e90000780c */ /* 0x000fc600047a1670 */
[----:B------:R-:W-:Y:S01]  /*234d0*/  @!P2 STG.E.U8 desc[UR20][R30.64+0xe9], R11 ;  /* 0x0000e90b1e00a986 */ /* 0x000fe2000c101114 */
[----:B------:R-:W-:Y:S01]  /*234e0*/  ISETP.LT.OR P2, PT, R0, 0xf2, !P1 ;  /* 0x000000f20000780c */ /* 0x000fe20004f41670 */
[----:B------:R-:W-:Y:S02]  /*234f0*/  FMUL R3, R42, UR22 ;  /* 0x000000162a037c20 */ /* 0x000fe40008400000 */
[----:B------:R1:W-:Y:S01]  /*23500*/  @!P3 STG.E.U8 desc[UR20][R30.64+0xe8], R9 ;  /* 0x0000e8091e00b986 */ /* 0x0003e2000c101114 */
[----:B------:R-:W-:Y:S01]  /*23510*/  ISETP.LT.OR P3, PT, R0, 0xf1, !P1 ;  /* 0x000000f10000780c */ /* 0x000fe20004f61670 */
[----:B------:R-:W-:Y:S01]  /*23520*/  FMUL R4, R39, UR22 ;  /* 0x0000001627047c20 */ /* 0x000fe20008400000 */
[----:B------:R-:W-:Y:S01]  /*23530*/  F2FP.SATFINITE.E4M3.F32.PACK_AB_MERGE_C R13, RZ, R2, RZ ;  /* 0x00000002ff0d723e */ /* 0x000fe200048070ff */
[----:B------:R-:W-:Y:S01]  /*23540*/  FMUL R2, R41, UR22 ;  /* 0x0000001629027c20 */ /* 0x000fe20008400000 */
[----:B------:R-:W-:Y:S02]  /*23550*/  F2FP.SATFINITE.E4M3.F32.PACK_AB_MERGE_C R3, RZ, R3, RZ ;  /* 0x00000003ff03723e */ /* 0x000fe400048070ff */
[----:B0-----:R-:W-:-:S02]  /*23560*/  F2FP.SATFINITE.E4M3.F32.PACK_AB_MERGE_C R7, RZ, R4, RZ ;  /* 0x00000004ff07723e */ /* 0x001fc400048070ff */
[----:B-1----:R-:W-:Y:S01]  /*23570*/  F2FP.SATFINITE.E4M3.F32.PACK_AB_MERGE_C R5, RZ, R2, RZ ;  /* 0x00000002ff05723e */ /* 0x002fe200048070ff */
[----:B------:R-:W-:Y:S01]  /*23580*/  @!P5 STG.E.U8 desc[UR20][R28.64+0xe8], R13 ;  /* 0x0000e80d1c00d986 */ /* 0x000fe2000c101114 */
[----:B------:R-:W-:-:S03]  /*23590*/  ISETP.LT.OR P5, PT, R0, 0xf1, !P0 ;  /* 0x000000f10000780c */ /* 0x000fc600047a1670 */
[----:B------:R-:W-:Y:S01]  /*235a0*/  @!P6 STG.E.U8 desc[UR20][R28.64+0xe9], R3 ;  /* 0x0000e9031c00e986 */ /* 0x000fe2000c101114 */
[----:B------:R-:W-:Y:S01]  /*235b0*/  ISETP.LT.OR P6, PT, R0, 0xf2, !P0 ;  /* 0x000000f20000780c */ /* 0x000fe200047c1670 */
[----:B------:R-:W-:Y:S02]  /*235c0*/  FMUL R2, R38, UR22 ;  /* 0x0000001626027c20 */ /* 0x000fe40008400000 */
[----:B------:R0:W-:Y:S01]  /*235d0*/  @!P2 STG.E.U8 desc[UR20][R30.64+0xf1], R7 ;  /* 0x0000f1071e00a986 */ /* 0x0001e2000c101114 */
[C---:B------:R-:W-:Y:S02]  /*235e0*/  ISETP.LT.OR P2, PT, R0.reuse, 0xf9, !P1 ;  /* 0x000000f90000780c */ /* 0x040fe40004f41670 */
[C---:B------:R-:W-:Y:S01]  /*235f0*/  ISETP.LT.OR P1, PT, R0.reuse, 0xfa, !P1 ;  /* 0x000000fa0000780c */ /* 0x040fe20004f21670 */
[----:B------:R5:W-:Y:S01]  /*23600*/  @!P3 STG.E.U8 desc[UR20][R30.64+0xf0], R5 ;  /* 0x0000f0051e00b986 */ /* 0x000be2000c101114 */
[C---:B------:R-:W-:Y:S02]  /*23610*/  ISETP.LT.OR P3, PT, R0.reuse, 0xf9, !P0 ;  /* 0x000000f90000780c */ /* 0x040fe40004761670 */
[----:B------:R-:W-:-:S02]  /*23620*/  ISETP.LT.OR P0, PT, R0, 0xfa, !P0 ;  /* 0x000000fa0000780c */ /* 0x000fc40004701670 */
[----:B------:R-:W-:-:S05]  /*23630*/  F2FP.SATFINITE.E4M3.F32.PACK_AB_MERGE_C R9, RZ, R2, RZ ;  /* 0x00000002ff09723e */ /* 0x000fca00048070ff */
[----:B------:R1:W-:Y:S01]  /*23640*/  @!P5 STG.E.U8 desc[UR20][R28.64+0xf0], R9 ;  /* 0x0000f0091c00d986 */ /* 0x0003e2000c101114 */
[----:B---3--:R-:W-:-:S05]  /*23650*/  FMUL R0, R37, UR22 ;  /* 0x0000001625007c20 */ /* 0x008fca0008400000 */
[----:B0-----:R-:W-:-:S05]  /*23660*/  F2FP.SATFINITE.E4M3.F32.PACK_AB_MERGE_C R7, RZ, R0, RZ ;  /* 0x00000000ff07723e */ /* 0x001fca00048070ff */
[----:B------:R1:W-:Y:S01]  /*23670*/  @!P6 STG.E.U8 desc[UR20][R28.64+0xf1], R7 ;  /* 0x0000f1071c00e986 */ /* 0x0003e2000c101114 */
[----:B------:R-:W-:-:S05]  /*23680*/  FMUL R2, R35, UR22 ;  /* 0x0000001623027c20 */ /* 0x000fca0008400000 */
[----:B------:R-:W-:-:S05]  /*23690*/  F2FP.SATFINITE.E4M3.F32.PACK_AB_MERGE_C R11, RZ, R2, RZ ;  /* 0x00000002ff0b723e */ /* 0x000fca00048070ff */
[----:B------:R1:W-:Y:S01]  /*236a0*/  @!P2 STG.E.U8 desc[UR20][R30.64+0xf8], R11 ;  /* 0x0000f80b1e00a986 */ /* 0x0003e2000c101114 */
[----:B--2---:R-:W-:-:S05]  /*236b0*/  FMUL R3, R34, UR22 ;  /* 0x0000001622037c20 */ /* 0x004fca0008400000 */
[----:B------:R-:W-:Y:S01]  /*236c0*/  F2FP.SATFINITE.E4M3.F32.PACK_AB_MERGE_C R3, RZ, R3, RZ ;  /* 0x00000003ff03723e */ /* 0x000fe200048070ff */
[----:B----4-:R-:W-:Y:S01]  /*236d0*/  FMUL R4, R33, UR22 ;  /* 0x0000001621047c20 */ /* 0x010fe20008400000 */
[----:B-----5:R-:W-:-:S04]  /*236e0*/  FMUL R5, R32, UR22 ;  /* 0x0000001620057c20 */ /* 0x020fc80008400000 */
[----:B------:R-:W-:Y:S02]  /*236f0*/  F2FP.SATFINITE.E4M3.F32.PACK_AB_MERGE_C R13, RZ, R4, RZ ;  /* 0x00000004ff0d723e */ /* 0x000fe400048070ff */
[----:B------:R-:W-:Y:S01]  /*23700*/  F2FP.SATFINITE.E4M3.F32.PACK_AB_MERGE_C R5, RZ, R5, RZ ;  /* 0x00000005ff05723e */ /* 0x000fe200048070ff */
[----:B------:R1:W-:Y:S04]  /*23710*/  @!P1 STG.E.U8 desc[UR20][R30.64+0xf9], R3 ;  /* 0x0000f9031e009986 */ /* 0x0003e8000c101114 */
[----:B------:R1:W-:Y:S04]  /*23720*/  @!P3 STG.E.U8 desc[UR20][R28.64+0xf8], R13 ;  /* 0x0000f80d1c00b986 */ /* 0x0003e8000c101114 */
[----:B------:R1:W-:Y:S02]  /*23730*/  @!P0 STG.E.U8 desc[UR20][R28.64+0xf9], R5 ;  /* 0x0000f9051c008986 */ /* 0x0003e4000c101114 */
.L_x_546:
[----:B------:R-:W-:Y:S05]  /*23740*/  BSYNC B0 ;  /* 0x0000000000007941 */ /* 0x000fea0003800000 */
.L_x_32:
[----:B01----:R-:W2:Y:S04]  /*23750*/  LDL.LU R3, [R1+0x474] ;  /* 0x0004740001037983 */ /* 0x003ea80000300800 */
[----:B------:R-:W2:Y:S01]  /*23760*/  LDL.LU R2, [R1+0x478] ;  /* 0x0004780001027983 */ /* 0x000ea20000300800 */
[----:B------:R-:W-:Y:S01]  /*23770*/  ULDC UR6, c[0x0][0xc] ;  /* 0x0000030000067ab9 */ /* 0x000fe20000000800 */
[----:B------:R-:W-:Y:S01]  /*23780*/  ULDC UR7, c[0x0][0x10] ;  /* 0x0000040000077ab9 */ /* 0x000fe20000000800 */
[----:B--234-:R-:W0:Y:S01]  /*23790*/  LDC R5, c[0x0][0x14] ;  /* 0x00000500ff057b82 */ /* 0x01ce220000000800 */
[----:B------:R-:W-:Y:S01]  /*237a0*/  UIMAD.WIDE.U32 UR6, UR6, UR7, URZ ;  /* 0x00000007060672a5 */ /* 0x000fe2000f8e003f */
[----:B-----5:R-:W-:Y:S01]  /*237b0*/  PRMT R0, RZ, 0x7610, R0 ;  /* 0x00007610ff007816 */ /* 0x020fe20000000000 */
[----:B------:R-:W-:-:S04]  /*237c0*/  UMOV UR10, 0xffffffff ;  /* 0xffffffff000a7882 */ /* 0x000fc80000000000 */
[----:B0-----:R-:W-:-:S04]  /*237d0*/  IMAD.WIDE.U32 R2, R5, UR6, R2 ;  /* 0x0000000605027c25 */ /* 0x001fc8000f8e0002 */
[----:B------:R-:W-:Y:S01]  /*237e0*/  IMAD R5, R5, UR7, RZ ;  /* 0x0000000705057c24 */ /* 0x000fe2000f8e02ff */
[----:B------:R-:W-:Y:S01]  /*237f0*/  ULDC.64 UR6, c[0x0][0x650] ;  /* 0x0001940000067ab9 */ /* 0x000fe20000000a00 */
[----:B------:R-:W-:Y:S01]  /*23800*/  IMAD.MOV.U32 R11, RZ, RZ, R2 ;  /* 0x000000ffff0b7224 */ /* 0x000fe200078e0002 */
[----:B------:R-:W-:Y:S01]  /*23810*/  ISETP.GE.U32.AND P0, PT, R2, UR6, PT ;  /* 0x0000000602007c0c */ /* 0x000fe2000bf06070 */
[----:B------:R-:W-:Y:S02]  /*23820*/  IMAD.IADD R13, R3, 0x1, R5 ;  /* 0x00000001030d7824 */ /* 0x000fe400078e0205 */
[----:B------:R-:W-:-:S03]  /*23830*/  IMAD.MOV.U32 R2, RZ, RZ, -0x1 ;  /* 0xffffffffff027424 */ /* 0x000fc600078e00ff */
[----:B------:R0:W-:Y:S01]  /*23840*/  STL [R1+0x474], R13 ;  /* 0x0004740d01007387 */ /* 0x0001e20000100800 */
[----:B------:R-:W-:-:S03]  /*23850*/  ISETP.GE.U32.AND.EX P0, PT, R13, UR7, PT, P0 ;  /* 0x000000070d007c0c */ /* 0x000fc6000bf06100 */
[----:B------:R0:W-:Y:S04]  /*23860*/  STL [R1+0x478], R11 ;  /* 0x0004780b01007387 */ /* 0x0001e80000100800 */
[----:B------:R0:W-:Y:S06]  /*23870*/  STL [R1+0x47c], R2 ;  /* 0x00047c0201007387 */ /* 0x0001ec0000100800 */
[----:B------:R-:W-:Y:S05]  /*23880*/  @P0 BRA `(.L_x_547) ;  /* 0x0000000400740947 */ /* 0x000fea0003800000 */
[----:B------:R-:W1:Y:S01]  /*23890*/  S2R R8, SR_CTAID.X ;  /* 0x0000000000087919 */ /* 0x000e620000002500 */
[----:B------:R-:W-:Y:S01]  /*238a0*/  ULDC.64 UR16, c[0x0][0x628] ;  /* 0x00018a0000107ab9 */ /* 0x000fe20000000a00 */
[----:B------:R-:W2:Y:S01]  /*238b0*/  LDC R9, c[0x0][0x144] ;  /* 0x00005100ff097b82 */ /* 0x000ea20000000800 */
[----:B------:R-:W-:Y:S01]  /*238c0*/  ULDC UR6, c[0x0][0x150] ;  /* 0x0000540000067ab9 */ /* 0x000fe20000000800 */
[----:B------:R-:W3:Y:S01]  /*238d0*/  S2R R12, SR_CTAID.Y ;  /* 0x00000000000c7919 */ /* 0x000ee20000002600 */
[----:B------:R-:W-:Y:S01]  /*238e0*/  ISETP.NE.U32.AND P0, PT, RZ, UR16, PT ;  /* 0x00000010ff007c0c */ /* 0x000fe2000bf05070 */
[----:B------:R-:W-:Y:S01]  /*238f0*/  ULDC UR18, c[0x0][0x630] ;  /* 0x00018c0000127ab9 */ /* 0x000fe20000000800 */
[----:B------:R-:W-:Y:S02]  /*23900*/  R2UR UR14, R11 ;  /* 0x000000000b0e72ca */ /* 0x000fe400000e0000 */
[----:B------:R-:W-:Y:S01]  /*23910*/  ISETP.NE.AND.EX P0, PT, RZ, UR17, PT, P0 ;  /* 0x00000011ff007c0c */ /* 0x000fe2000bf05300 */
[----:B------:R-:W4:Y:S01]  /*23920*/  LDC.64 R6, c[0x0][0x620] ;  /* 0x00018800ff067b82 */ /* 0x000f220000000a00 */
[----:B------:R-:W-:-:S02]  /*23930*/  R2UR UR15, R13 ;  /* 0x000000000d0f72ca */ /* 0x000fc400000e0000 */
[----:B-1----:R-:W-:-:S05]  /*23940*/  I2FP.F32.U32 R0, R8 ;  /* 0x0000000800007245 */ /* 0x002fca0000201000 */
[----:B------:R-:W-:-:S06]  /*23950*/  FMUL R0, R0, UR6 ;  /* 0x0000000600007c20 */ /* 0x000fcc0008400000 */
[----:B------:R-:W1:Y:S01]  /*23960*/  F2I.U32.TRUNC.NTZ R0, R0 ;  /* 0x0000000000007305 */ /* 0x000e62000020f000 */
[----:B---3--:R-:W-:Y:S05]  /*23970*/  @!P0 BRA `(.L_x_548) ;  /* 0x0000000000308947 */ /* 0x008fea0003800000 */
        /* <DEDUP_REMOVED lines=12> */
.L_x_548:
[----:B------:R-:W-:Y:S01]  /*23a40*/  USHF.R.U64 UR10, UR14, UR18, UR15 ;  /* 0x000000120e0a7299 */ /* 0x000fe2000800120f */
[----:B------:R-:W3:Y:S01]  /*23a50*/  LDC.64 R20, c[0x0][0x640] ;  /* 0x00019000ff147b82 */ /* 0x000ee20000000a00 */
[----:B------:R-:W-:Y:S01]  /*23a60*/  USHF.R.U32.HI UR6, URZ, UR18, UR15 ;  /* 0x000000123f067299 */ /* 0x000fe2000801160f */
[----:B-1----:R-:W-:Y:S02]  /*23a70*/  IMAD.MOV R10, RZ, RZ, -R0 ;  /* 0x000000ffff0a7224 */ /* 0x002fe400078e0a00 */
[----:B0-----:R-:W-:Y:S01]  /*23a80*/  IMAD.MOV.U32 R2, RZ, RZ, R11 ;  /* 0x000000ffff027224 */ /* 0x001fe200078e000b */
[----:B------:R-:W-:Y:S01]  /*23a90*/  IADD3 R5, P0, RZ, -UR10, RZ ;  /* 0x8000000aff057c10 */ /* 0x000fe2000ff1e0ff */
[----:B--2---:R-:W-:Y:S02]  /*23aa0*/  IMAD R17, R9, R10, R8 ;  /* 0x0000000a09117224 */ /* 0x004fe400078e0208 */
[----:B------:R-:W0:Y:S02]  /*23ab0*/  LDC R4, c[0x0][0x618] ;  /* 0x00018600ff047b82 */ /* 0x000e240000000800 */
[----:B------:R-:W-:Y:S01]  /*23ac0*/  IMAD.X R3, RZ, RZ, ~UR6, P0 ;  /* 0x80000006ff037e24 */ /* 0x000fe200080e06ff */
[----:B------:R-:W-:-:S03]  /*23ad0*/  ULDC UR6, c[0x0][0x154] ;  /* 0x0000550000067ab9 */ /* 0x000fc60000000800 */
[-C--:B----4-:R-:W-:Y:S02]  /*23ae0*/  IMAD R0, R3, R6.reuse, RZ ;  /* 0x0000000603007224 */ /* 0x090fe400078e02ff */
[----:B------:R-:W1:Y:S01]  /*23af0*/  LDC R14, c[0x0][0x608] ;  /* 0x00018200ff0e7b82 */ /* 0x000e620000000800 */
[----:B------:R-:W-:Y:S02]  /*23b00*/  IMAD.MOV.U32 R3, RZ, RZ, R13 ;  /* 0x000000ffff037224 */ /* 0x000fe400078e000d */
[----:B------:R-:W-:-:S05]  /*23b10*/  IMAD.WIDE.U32 R2, R5, R6, R2 ;  /* 0x0000000605027225 */ /* 0x000fca00078e0002 */
[----:B------:R-:W2:Y:S01]  /*23b20*/  LDC R18, c[0x0][0x658] ;  /* 0x00019600ff127b82 */ /* 0x000ea20000000800 */
[----:B------:R-:W-:Y:S01]  /*23b30*/  IMAD R5, R5, R7, R0 ;  /* 0x0000000705057224 */ /* 0x000fe200078e0200 */
[----:B------:R-:W-:Y:S01]  /*23b40*/  I2FP.F32.U32 R0, R12 ;  /* 0x0000000c00007245 */ /* 0x000fe20000201000 */
[----:B------:R-:W-:Y:S01]  /*23b50*/  IMAD.MOV.U32 R7, RZ, RZ, 0x1 ;  /* 0x00000001ff077424 */ /* 0x000fe200078e00ff */
[----:B---3--:R-:W-:Y:S01]  /*23b60*/  ISETP.NE.U32.AND P0, PT, R20, RZ, PT ;  /* 0x000000ff1400720c */ /* 0x008fe20003f05070 */
[----:B------:R-:W-:Y:S02]  /*23b70*/  IMAD.IADD R3, R3, 0x1, R5 ;  /* 0x0000000103037824 */ /* 0x000fe400078e0205 */
[----:B------:R-:W-:Y:S01]  /*23b80*/  FMUL R0, R0, UR6 ;  /* 0x0000000600007c20 */ /* 0x000fe20008400000 */
[----:B------:R-:W3:Y:S01]  /*23b90*/  LDC R15, c[0x0][0x148] ;  /* 0x00005200ff0f7b82 */ /* 0x000ee20000000800 */
[----:B------:R-:W-:Y:S01]  /*23ba0*/  ISETP.NE.AND.EX P0, PT, R21, RZ, PT, P0 ;  /* 0x000000ff1500720c */ /* 0x000fe20003f05300 */
[----:B------:R-:W-:Y:S01]  /*23bb0*/  IMAD.MOV.U32 R5, RZ, RZ, -0x1 ;  /* 0xffffffffff057424 */ /* 0x000fe200078e00ff */
[-CC-:B0-----:R-:W-:Y:S01]  /*23bc0*/  SHF.R.U64 R10, R2, R4.reuse, R3.reuse ;  /* 0x00000004020a7219 */ /* 0x181fe20000001203 */
[----:B------:R0:W4:Y:S01]  /*23bd0*/  F2I.U32.TRUNC.NTZ R13, R0 ;  /* 0x00000000000d7305 */ /* 0x000122000020f000 */
[----:B------:R-:W-:-:S03]  /*23be0*/  SHF.R.U32.HI R3, RZ, R4, R3 ;  /* 0x00000004ff037219 */ /* 0x000fc60000011603 */
[----:B------:R-:W0:Y:S01]  /*23bf0*/  LDC R16, c[0x0][0x600] ;  /* 0x00018000ff107b82 */ /* 0x000e220000000800 */
[-CC-:B-1----:R-:W-:Y:S02]  /*23c00*/  SHF.R.U64 R8, R10, R14.reuse, R3.reuse ;  /* 0x0000000e0a087219 */ /* 0x182fe40000001203 */
[----:B------:R-:W-:-:S05]  /*23c10*/  SHF.R.U32.HI R3, RZ, R14, R3 ;  /* 0x0000000eff037219 */ /* 0x000fca0000011603 */
[----:B------:R-:W1:Y:S01]  /*23c20*/  LDC R22, c[0x0][0x648] ;  /* 0x00019200ff167b82 */ /* 0x000e620000000800 */
[-CC-:B--2---:R-:W-:Y:S02]  /*23c30*/  SHF.R.U64 R11, R8, R18.reuse, R3.reuse ;  /* 0x00000012080b7219 */ /* 0x184fe40000001203 */
[-C--:B------:R-:W-:Y:S02]  /*23c40*/  SHF.L.U32 R5, R5, R18.reuse, RZ ;  /* 0x0000001205057219 */ /* 0x080fe400000006ff */
[-C--:B------:R-:W-:Y:S01]  /*23c50*/  SHF.R.U32.HI R3, RZ, R18.reuse, R3 ;  /* 0x00000012ff037219 */ /* 0x080fe20000011603 */
[----:B------:R-:W-:Y:S01]  /*23c60*/  IMAD.MOV.U32 R2, RZ, RZ, R11 ;  /* 0x000000ffff027224 */ /* 0x000fe200078e000b */
[----:B------:R-:W-:Y:S01]  /*23c70*/  SHF.L.U32 R40, R7, R18, RZ ;  /* 0x0000001207287219 */ /* 0x000fe200000006ff */
[----:B------:R-:W2:Y:S01]  /*23c80*/  LDC R23, c[0x0][0x638] ;  /* 0x00018e00ff177b82 */ /* 0x000ea20000000800 */
[----:B------:R-:W-:-:S07]  /*23c90*/  LOP3.LUT R19, RZ, R5, RZ, 0x33, !PT ;  /* 0x00000005ff137212 */ /* 0x000fce00078e33ff */
[----:B------:R-:W0:Y:S01]  /*23ca0*/  LDC R24, c[0x0][0x610] ;  /* 0x00018400ff187b82 */ /* 0x000e220000000800 */
[----:B----4-:R-:W-:Y:S05]  /*23cb0*/  @!P0 BRA `(.L_x_549) ;  /* 0x0000000000288947 */ /* 0x010fea0003800000 */
[----:B0-----:R-:W0:Y:S02]  /*23cc0*/  LDC R0, c[0x0][0x64c] ;  /* 0x00019300ff007b82 */ /* 0x001e240000000800 */
[----:B0-----:R-:W-:-:S05]  /*23cd0*/  IADD3 R7, P0, R11, R0, RZ ;  /* 0x000000000b077210 */ /* 0x001fca0007f1e0ff */
        /* <DEDUP_REMOVED lines=8> */
.L_x_549:
[----:B01----:R-:W-:Y:S01]  /*23d60*/  SHF.R.U64 R0, R2, R22, R3 ;  /* 0x0000001602007219 */ /* 0x003fe20000001203 */
[----:B------:R-:W-:Y:S01]  /*23d70*/  VIADD R5, R16, 0xffffffff ;  /* 0xffffffff10057836 */ /* 0x000fe20000000000 */
[----:B------:R-:W-:Y:S01]  /*23d80*/  LOP3.LUT R3, R8, R19, RZ, 0xc0, !PT ;  /* 0x0000001308037212 */ /* 0x000fe200078ec0ff */
[----:B------:R-:W-:Y:S02]  /*23d90*/  IMAD.MOV R13, RZ, RZ, -R13 ;  /* 0x000000ffff0d7224 */ /* 0x000fe400078e0a0d */
[----:B------:R-:W-:Y:S02]  /*23da0*/  IMAD.MOV R2, RZ, RZ, -R0 ;  /* 0x000000ffff027224 */ /* 0x000fe400078e0a00 */
[----:B------:R-:W-:Y:S01]  /*23db0*/  IMAD R40, R40, R0, R3 ;  /* 0x0000000028287224 */ /* 0x000fe200078e0203 */
[----:B------:R-:W-:Y:S01]  /*23dc0*/  LOP3.LUT R3, R10, R5, RZ, 0xc0, !PT ;  /* 0x000000050a037212 */ /* 0x000fe200078ec0ff */
[----:B---3--:R-:W-:Y:S02]  /*23dd0*/  @P4 IMAD R17, R15, R13, R12 ;  /* 0x0000000d0f114224 */ /* 0x008fe400078e020c */
[----:B--2---:R-:W-:-:S02]  /*23de0*/  IMAD R0, R2, R23, R11 ;  /* 0x0000001702007224 */ /* 0x004fc400078e020b */
[----:B------:R-:W-:Y:S02]  /*23df0*/  IMAD.MOV.U32 R2, RZ, RZ, 0x1 ;  /* 0x00000001ff027424 */ /* 0x000fe400078e00ff */
[----:B------:R-:W-:Y:S02]  /*23e00*/  IMAD R40, R40, R24, R17 ;  /* 0x0000001828287224 */ /* 0x000fe400078e0211 */
[----:B------:R-:W-:Y:S01]  /*23e10*/  IMAD R3, R0, R16, R3 ;  /* 0x0000001000037224 */ /* 0x000fe200078e0203 */
[----:B------:R-:W-:-:S04]  /*23e20*/  PRMT R0, R2, 0x7610, R0 ;  /* 0x0000761002007816 */ /* 0x000fc80000000000 */
[----:B------:R-:W-:Y:S02]  /*23e30*/  SEL R2, R3, R40, !P4 ;  /* 0x0000002803027207 */ /* 0x000fe40006000000 */
[----:B------:R-:W-:-:S03]  /*23e40*/  SEL R40, R40, R3, !P4 ;  /* 0x0000000328287207 */ /* 0x000fc60006000000 */
[----:B------:R1:W-:Y:S04]  /*23e50*/  STL [R1+0x47c], R2 ;  /* 0x00047c0201007387 */ /* 0x0003e80000100800 */
.L_x_547:
[----:B------:R-:W-:Y:S01]  /*23e60*/  UIADD3 UR5, UR9, UR5, URZ ;  /* 0x0000000509057290 */ /* 0x000fe2000fffe03f */
[----:B------:R2:W-:Y:S01]  /*23e70*/  STL [R1+0x480], R40 ;  /* 0x0004802801007387 */ /* 0x0005e20000100800 */
[----:B------:R-:W-:Y:S02]  /*23e80*/  LOP3.LUT P0, RZ, R0, 0xff, RZ, 0xc0, !PT ;  /* 0x000000ff00ff7812 */ /* 0x000fe4000780c0ff */
[----:B------:R-:W-:Y:S02]  /*23e90*/  USHF.R.U32.HI UR6, URZ, 0x3, UR5 ;  /* 0x000000033f067899 */ /* 0x000fe40008011605 */
[----:B------:R-:W-:Y:S02]  /*23ea0*/  UISETP.GT.U32.AND UP0, UPT, UR5, 0x7, UPT ;  /* 0x000000070500788c */ /* 0x000fe4000bf04070 */
[----:B------:R-:W-:Y:S02]  /*23eb0*/  ULOP3.LUT UR6, UR6, 0x1, URZ, 0xc0, !UPT ;  /* 0x0000000106067892 */ /* 0x000fe4000f8ec03f */
[----:B------:R-:W-:-:S02]  /*23ec0*/  UISETP.LT.U32.AND UP0, UPT, UR9, 0x8, UP0 ;  /* 0x000000080900788c */ /* 0x000fc40008701070 */
[----:B------:R-:W-:Y:S02]  /*23ed0*/  UISETP.NE.U32.AND UP1, UPT, UR6, 0x1, UPT ;  /* 0x000000010600788c */ /* 0x000fe4000bf25070 */
[----:B------:R-:W-:Y:S02]  /*23ee0*/  USEL UR7, URZ, 0x1, !UP0 ;  /* 0x000000013f077887 */ /* 0x000fe4000c000000 */
[----:B------:R-:W-:Y:S02]  /*23ef0*/  UISETP.GT.U32.AND UP1, UPT, UR9, 0x7, !UP1 ;  /* 0x000000070900788c */ /* 0x000fe4000cf24070 */
[----:B------:R-:W-:Y:S02]  /*23f00*/  ULOP3.LUT UR5, UR5, 0x7, URZ, 0xc0, !UPT ;  /* 0x0000000705057892 */ /* 0x000fe4000f8ec03f */
[----:B------:R-:W-:-:S04]  /*23f10*/  USEL UR6, URZ, 0x1, !UP1 ;  /* 0x000000013f067887 */ /* 0x000fc8000c800000 */
[----:B------:R-:W-:Y:S01]  /*23f20*/  ULOP3.LUT UR4, UR6, UR4, UR7, 0x96, !UPT ;  /* 0x0000000406047292 */ /* 0x000fe2000f8e9607 */
[----:B--2---:R-:W-:Y:S11]  /*23f30*/  @P0 BRA `(.L_x_550) ;  /* 0xfffffdd000680947 */ /* 0x004ff6000383ffff */
[----:B------:R-:W-:Y:S05]  /*23f40*/  EXIT ;  /* 0x000000000000794d */ /* 0x000fea0003800000 */
.L_x_4:
[----:B------:R-:W2:Y:S01]  /*23f50*/  LDL R15, [R1+0x478] ;  /* 0x00047800010f7983 */ /* 0x000ea20000100800 */
[----:B------:R-:W-:-:S03]  /*23f60*/  ULDC.64 UR4, c[0x0][0x650] ;  /* 0x0001940000047ab9 */ /* 0x000fc60000000a00 */
[----:B------:R-:W3:Y:S01]  /*23f70*/  LDL R18, [R1+0x474] ;  /* 0x0004740001127983 */ /* 0x000ee20000100800 */
[----:B------:R-:W-:Y:S01]  /*23f80*/  PRMT R0, RZ, 0x7610, R0 ;  /* 0x00007610ff007816 */ /* 0x000fe20000000000 */
[----:B------:R-:W-:Y:S02]  /*23f90*/  IMAD.MOV.U32 R4, RZ, RZ, -0x1 ;  /* 0xffffffffff047424 */ /* 0x000fe400078e00ff */
[----:B------:R-:W-:Y:S02]  /*23fa0*/  IMAD.MOV.U32 R5, RZ, RZ, -0x1 ;  /* 0xffffffffff057424 */ /* 0x000fe400078e00ff */
[----:B------:R-:W-:Y:S01]  /*23fb0*/  IMAD.MOV.U32 R6, RZ, RZ, -0x1 ;  /* 0xffffffffff067424 */ /* 0x000fe200078e00ff */
[----:B--2---:R-:W-:-:S04]  /*23fc0*/  ISETP.GE.U32.AND P0, PT, R15, UR4, PT ;  /* 0x000000040f007c0c */ /* 0x004fc8000bf06070 */
[----:B---3--:R-:W-:-:S13]  /*23fd0*/  ISETP.GE.U32.AND.EX P0, PT, R18, UR5, PT, P0 ;  /* 0x0000000512007c0c */ /* 0x008fda000bf06100 */
[----:B------:R-:W-:Y:S05]  /*23fe0*/  @P0 BRA `(.L_x_551) ;  /* 0x0000000400640947 */ /* 0x000fea0003800000 */
[----:B------:R-:W0:Y:S01]  /*23ff0*/  LDC.64 R12, c[0x0][0x628] ;  /* 0x00018a00ff0c7b82 */ /* 0x000e220000000a00 */
[----:B------:R-:W-:Y:S02]  /*24000*/  IMAD.MOV.U32 R8, RZ, RZ, R15 ;  /* 0x000000ffff087224 */ /* 0x000fe400078e000f */
[----:B------:R-:W-:-:S05]  /*24010*/  IMAD.MOV.U32 R9, RZ, RZ, R18 ;  /* 0x000000ffff097224 */ /* 0x000fca00078e0012 */
[----:B------:R-:W1:Y:S08]  /*24020*/  LDC R14, c[0x0][0x630] ;  /* 0x00018c00ff0e7b82 */ /* 0x000e700000000800 */
[----:B------:R-:W2:Y:S01]  /*24030*/  LDC.64 R16, c[0x0][0x620] ;  /* 0x00018800ff107b82 */ /* 0x000ea20000000a00 */
[----:B0-----:R-:W-:-:S04]  /*24040*/  ISETP.NE.U32.AND P0, PT, R12, RZ, PT ;  /* 0x000000ff0c00720c */ /* 0x001fc80003f05070 */
[----:B------:R-:W-:-:S13]  /*24050*/  ISETP.NE.AND.EX P0, PT, R13, RZ, PT, P0 ;  /* 0x000000ff0d00720c */ /* 0x000fda0003f05300 */
[----:B-12---:R-:W-:Y:S05]  /*24060*/  @!P0 BRA `(.L_x_552) ;  /* 0x0000000000288947 */ /* 0x006fea0003800000 */
[----:B------:R-:W0:Y:S02]  /*24070*/  LDC R0, c[0x0][0x634] ;  /* 0x00018d00ff007b82 */ /* 0x000e240000000800 */
        /* <DEDUP_REMOVED lines=9> */
.L_x_552:
[-CC-:B------:R-:W-:Y:S01]  /*24110*/  SHF.R.U64 R11, R8, R14.reuse, R9.reuse ;  /* 0x0000000e080b7219 */ /* 0x180fe20000001209 */
[----:B------:R-:W0:Y:S01]  /*24120*/  LDC R6, c[0x0][0x618] ;  /* 0x00018600ff067b82 */ /* 0x000e220000000800 */
[----:B------:R-:W-:Y:S01]  /*24130*/  SHF.R.U32.HI R0, RZ, R14, R9 ;  /* 0x0000000eff007219 */ /* 0x000fe20000011609 */
[----:B------:R-:W-:Y:S01]  /*24140*/  ULDC UR4, c[0x0][0x150] ;  /* 0x0000540000047ab9 */ /* 0x000fe20000000800 */
[----:B------:R-:W-:Y:S01]  /*24150*/  IADD3 R3, P0, RZ, -R11, RZ ;  /* 0x8000000bff037210 */ /* 0x000fe20007f1e0ff */
[----:B------:R-:W-:Y:S01]  /*24160*/  IMAD.MOV.U32 R4, RZ, RZ, R15 ;  /* 0x000000ffff047224 */ /* 0x000fe200078e000f */
[----:B------:R-:W-:Y:S01]  /*24170*/  I2FP.F32.U32 R8, R2 ;  /* 0x0000000200087245 */ /* 0x000fe20000201000 */
[----:B------:R-:W-:Y:S02]  /*24180*/  IMAD.MOV.U32 R5, RZ, RZ, R18 ;  /* 0x000000ffff057224 */ /* 0x000fe400078e0012 */
[----:B------:R-:W1:Y:S01]  /*24190*/  LDC.64 R20, c[0x0][0x640] ;  /* 0x00019000ff147b82 */ /* 0x000e620000000a00 */
[----:B------:R-:W-:-:S02]  /*241a0*/  IMAD.X R7, RZ, RZ, ~R0, P0 ;  /* 0x000000ffff077224 */ /* 0x000fc400000e0e00 */
[----:B------:R-:W-:Y:S01]  /*241b0*/  FMUL R9, R8, UR4 ;  /* 0x0000000408097c20 */ /* 0x000fe20008400000 */
[----:B------:R-:W-:Y:S01]  /*241c0*/  IMAD.WIDE.U32 R4, R3, R16, R4 ;  /* 0x0000001003047225 */ /* 0x000fe200078e0004 */
[----:B------:R-:W-:-:S03]  /*241d0*/  ULDC UR4, c[0x0][0x154] ;  /* 0x0000550000047ab9 */ /* 0x000fc60000000800 */
[----:B------:R-:W-:Y:S01]  /*241e0*/  IMAD R0, R7, R16, RZ ;  /* 0x0000001007007224 */ /* 0x000fe200078e02ff */
[----:B------:R-:W2:Y:S01]  /*241f0*/  LDC R13, c[0x0][0x144] ;  /* 0x00005100ff0d7b82 */ /* 0x000ea20000000800 */
[----:B------:R-:W3:Y:S02]  /*24200*/  F2I.U32.TRUNC.NTZ R9, R9 ;  /* 0x0000000900097305 */ /* 0x000ee4000020f000 */
[----:B------:R-:W-:-:S04]  /*24210*/  IMAD R3, R3, R17, R0 ;  /* 0x0000001103037224 */ /* 0x000fc800078e0200 */
[----:B------:R-:W-:Y:S01]  /*24220*/  IMAD.IADD R3, R5, 0x1, R3 ;  /* 0x0000000105037824 */ /* 0x000fe200078e0203 */
[----:B------:R-:W4:Y:S04]  /*24230*/  LDC R12, c[0x0][0x608] ;  /* 0x00018200ff0c7b82 */ /* 0x000f280000000800 */
[----:B0-----:R-:W-:Y:S02]  /*24240*/  SHF.R.U64 R8, R4, R6, R3 ;  /* 0x0000000604087219 */ /* 0x001fe40000001203 */
[----:B------:R-:W-:Y:S02]  /*24250*/  I2FP.F32.U32 R4, R10 ;  /* 0x0000000a00047245 */ /* 0x000fe40000201000 */
[----:B------:R-:W0:Y:S01]  /*24260*/  LDC R7, c[0x0][0x658] ;  /* 0x00019600ff077b82 */ /* 0x000e220000000800 */
[----:B-1----:R-:W-:Y:S01]  /*24270*/  ISETP.NE.U32.AND P0, PT, R20, RZ, PT ;  /* 0x000000ff1400720c */ /* 0x002fe20003f05070 */
[----:B---3--:R-:W-:Y:S01]  /*24280*/  IMAD.MOV R0, RZ, RZ, -R9 ;  /* 0x000000ffff007224 */ /* 0x008fe200078e0a09 */
[----:B------:R-:W-:Y:S01]  /*24290*/  SHF.R.U32.HI R3, RZ, R6, R3 ;  /* 0x00000006ff037219 */ /* 0x000fe20000011603 */
[----:B------:R-:W-:Y:S01]  /*242a0*/  FMUL R4, R4, UR4 ;  /* 0x0000000404047c20 */ /* 0x000fe20008400000 */
[----:B------:R-:W-:Y:S01]  /*242b0*/  ISETP.NE.AND.EX P0, PT, R21, RZ, PT, P0 ;  /* 0x000000ff1500720c */ /* 0x000fe20003f05300 */
[----:B------:R-:W-:-:S02]  /*242c0*/  IMAD.MOV.U32 R6, RZ, RZ, -0x1 ;  /* 0xffffffffff067424 */ /* 0x000fc400078e00ff */
[----:B------:R-:W1:Y:S01]  /*242d0*/  LDC R17, c[0x0][0x148] ;  /* 0x00005200ff117b82 */ /* 0x000e620000000800 */
[----:B--2---:R-:W-:Y:S02]  /*242e0*/  IMAD R19, R13, R0, R2 ;  /* 0x000000000d137224 */ /* 0x004fe400078e0202 */
[----:B------:R-:W-:-:S05]  /*242f0*/  IMAD.MOV.U32 R2, RZ, RZ, 0x1 ;  /* 0x00000001ff027424 */ /* 0x000fca00078e00ff */
[----:B------:R-:W2:Y:S01]  /*24300*/  LDC R14, c[0x0][0x600] ;  /* 0x00018000ff0e7b82 */ /* 0x000ea20000000800 */
[-CC-:B----4-:R-:W-:Y:S02]  /*24310*/  SHF.R.U64 R13, R8, R12.reuse, R3.reuse ;  /* 0x0000000c080d7219 */ /* 0x190fe40000001203 */
[----:B------:R-:W-:Y:S02]  /*24320*/  SHF.R.U32.HI R0, RZ, R12, R3 ;  /* 0x0000000cff007219 */ /* 0x000fe40000011603 */
[----:B------:R3:W4:Y:S03]  /*24330*/  F2I.U32.TRUNC.NTZ R12, R4 ;  /* 0x00000004000c7305 */ /* 0x000726000020f000 */
[----:B------:R-:W1:Y:S01]  /*24340*/  LDC R16, c[0x0][0x648] ;  /* 0x00019200ff107b82 */ /* 0x000e620000000800 */
[-C--:B0-----:R-:W-:Y:S02]  /*24350*/  SHF.R.U64 R15, R13, R7.reuse, R0 ;  /* 0x000000070d0f7219 */ /* 0x081fe40000001200 */
[----:B------:R-:W-:-:S02]  /*24360*/  SHF.L.U32 R6, R6, R7, RZ ;  /* 0x0000000706067219 */ /* 0x000fc400000006ff */
[-C--:B------:R-:W-:Y:S01]  /*24370*/  SHF.L.U32 R22, R2, R7.reuse, RZ ;  /* 0x0000000702167219 */ /* 0x080fe200000006ff */
[----:B------:R-:W-:Y:S01]  /*24380*/  IMAD.MOV.U32 R2, RZ, RZ, R15 ;  /* 0x000000ffff027224 */ /* 0x000fe200078e000f */
[----:B------:R-:W-:Y:S01]  /*24390*/  SHF.R.U32.HI R3, RZ, R7, R0 ;  /* 0x00000007ff037219 */ /* 0x000fe20000011600 */
[----:B------:R-:W0:Y:S01]  /*243a0*/  LDC R18, c[0x0][0x638] ;  /* 0x00018e00ff127b82 */ /* 0x000e220000000800 */
[----:B------:R-:W-:-:S07]  /*243b0*/  LOP3.LUT R24, RZ, R6, RZ, 0x33, !PT ;  /* 0x00000006ff187212 */ /* 0x000fce00078e33ff */
[----:B------:R-:W0:Y:S01]  /*243c0*/  LDC R23, c[0x0][0x610] ;  /* 0x00018400ff177b82 */ /* 0x000e220000000800 */
[----:B---34-:R-:W-:Y:S05]  /*243d0*/  @!P0 BRA `(.L_x_553) ;  /* 0x0000000000288947 */ /* 0x018fea0003800000 */
[----:B------:R-:W3:Y:S02]  /*243e0*/  LDC R0, c[0x0][0x64c] ;  /* 0x00019300ff007b82 */ /* 0x000ee40000000800 */
[----:B---3--:R-:W-:-:S05]  /*243f0*/  IADD3 R7, P0, R15, R0, RZ ;  /* 0x000000000f077210 */ /* 0x008fca0007f1e0ff */
        /* <DEDUP_REMOVED lines=8> */
.L_x_553:
[----:B-1----:R-:W-:Y:S01]  /*24480*/  SHF.R.U64 R3, R2, R16, R3 ;  /* 0x0000001002037219 */ /* 0x002fe20000001203 */
[----:B--2---:R-:W-:Y:S01]  /*24490*/  VIADD R5, R14, 0xffffffff ;  /* 0xffffffff0e057836 */ /* 0x004fe20000000000 */
[----:B------:R-:W-:Y:S01]  /*244a0*/  LOP3.LUT R0, R13, R24, RZ, 0xc0, !PT ;  /* 0x000000180d007212 */ /* 0x000fe200078ec0ff */
[----:B------:R-:W-:Y:S02]  /*244b0*/  IMAD.MOV R12, RZ, RZ, -R12 ;  /* 0x000000ffff0c7224 */ /* 0x000fe400078e0a0c */
[----:B------:R-:W-:Y:S02]  /*244c0*/  IMAD.MOV R2, RZ, RZ, -R3 ;  /* 0x000000ffff027224 */ /* 0x000fe400078e0a03 */
[----:B------:R-:W-:Y:S01]  /*244d0*/  IMAD R4, R22, R3, R0 ;  /* 0x0000000316047224 */ /* 0x000fe200078e0200 */
[----:B------:R-:W-:Y:S01]  /*244e0*/  LOP3.LUT R3, R8, R5, RZ, 0xc0, !PT ;  /* 0x0000000508037212 */ /* 0x000fe200078ec0ff */
[----:B------:R-:W-:Y:S02]  /*244f0*/  @P4 IMAD R19, R17, R12, R10 ;  /* 0x0000000c11134224 */ /* 0x000fe400078e020a */
[----:B0-----:R-:W-:-:S02]  /*24500*/  IMAD R0, R2, R18, R15 ;  /* 0x0000001202007224 */ /* 0x001fc400078e020f */
[----:B------:R-:W-:Y:S02]  /*24510*/  IMAD R4, R4, R23, R19 ;  /* 0x0000001704047224 */ /* 0x000fe400078e0213 */
[----:B------:R-:W-:Y:S02]  /*24520*/  IMAD R3, R0, R14, R3 ;  /* 0x0000000e00037224 */ /* 0x000fe400078e0203 */
[----:B------:R-:W-:Y:S02]  /*24530*/  IMAD.MOV.U32 R2, RZ, RZ, 0x1 ;  /* 0x00000001ff027424 */ /* 0x000fe400078e00ff */
[----:B------:R-:W-:Y:S01]  /*24540*/  IMAD.MOV.U32 R6, RZ, RZ, R11 ;  /* 0x000000ffff067224 */ /* 0x000fe200078e000b */
[----:B------:R-:W-:Y:S02]  /*24550*/  SEL R5, R3, R4, !P4 ;  /* 0x0000000403057207 */ /* 0x000fe40006000000 */
[----:B------:R-:W-:Y:S02]  /*24560*/  PRMT R0, R2, 0x7610, R0 ;  /* 0x0000761002007816 */ /* 0x000fe40000000000 */
[----:B------:R-:W-:-:S07]  /*24570*/  SEL R4, R4, R3, !P4 ;  /* 0x0000000304047207 */ /* 0x000fce0006000000 */
.L_x_551:
[----:B------:R-:W-:-:S08]  /*24580*/  NOP ;  /* 0x0000000000007918 */ /* 0x000fd00000000000 */
[----:B------:R-:W0:-:S00]  /*24590*/  USETMAXREG.DEALLOC.CTAPOOL 0x28 ;  /* 0x00000028000079c8 */ /* 0x000e0000080e0500 */
[----:B------:R-:W-:-:S13]  /*245a0*/  ISETP.NE.AND P0, PT, RZ, UR8, PT ;  /* 0x00000008ff007c0c */ /* 0x000fda000bf05270 */
[----:B------:R-:W-:Y:S05]  /*245b0*/  @P0 EXIT ;  /* 0x000000000000094d */ /* 0x000fea0003800000 */
[----:B0-----:R-:W-:Y:S01]  /*245c0*/  LOP3.LUT P0, RZ, R0, 0xff, RZ, 0xc0, !PT ;  /* 0x000000ff00ff7812 */ /* 0x001fe2000780c0ff */
[----:B------:R-:W-:Y:S02]  /*245d0*/  IMAD.MOV.U32 R8, RZ, RZ, 0x1 ;  /* 0x00000001ff087424 */ /* 0x000fe400078e00ff */
[----:B------:R-:W-:-:S10]  /*245e0*/  IMAD.MOV.U32 R0, RZ, RZ, RZ ;  /* 0x000000ffff007224 */ /* 0x000fd400078e00ff */
[----:B------:R-:W-:Y:S05]  /*245f0*/  @!P0 BRA `(.L_x_554) ;  /* 0x0000000c00508947 */ /* 0x000fea0003800000 */
[----:B------:R-:W0:Y:S01]  /*24600*/  LDC R0, c[0x0][0x28c] ;  /* 0x0000a300ff007b82 */ /* 0x000e220000000800 */
[----:B------:R-:W1:Y:S01]  /*24610*/  S2R R2, SR_TID.X ;  /* 0x0000000000027919 */ /* 0x000e620000002100 */
[----:B------:R-:W-:Y:S01]  /*24620*/  ULDC UR5, c[0x0][0x658] ;  /* 0x0001960000057ab9 */ /* 0x000fe20000000800 */
[----:B------:R-:W-:Y:S01]  /*24630*/  UMOV UR7, 0xffffffff ;  /* 0xffffffff00077882 */ /* 0x000fe20000000000 */
[----:B------:R-:W-:Y:S01]  /*24640*/  ULDC UR6, c[0x0][0xc] ;  /* 0x0000030000067ab9 */ /* 0x000fe20000000800 */
[----:B------:R-:W-:Y:S01]  /*24650*/  USHF.L.U32 UR9, UR7, UR5, URZ ;  /* 0x0000000507097299 */ /* 0x000fe2000800063f */
[----:B------:R-:W-:Y:S01]  /*24660*/  BSSY B0, `(.L_x_554) ;  /* 0x00000cd000007945 */ /* 0x000fe20003800000 */
[----:B------:R-:W-:Y:S01]  /*24670*/  UMOV UR8, 0x1 ;  /* 0x0000000100087882 */ /* 0x000fe20000000000 */
[----:B------:R-:W-:Y:S01]  /*24680*/  ULDC UR7, c[0x0][0x10] ;  /* 0x0000040000077ab9 */ /* 0x000fe20000000800 */
[----:B------:R-:W-:Y:S01]  /*24690*/  USHF.L.U32 UR5, UR8, UR5, URZ ;  /* 0x0000000508057299 */ /* 0x000fe2000800063f */
[----:B------:R-:W-:Y:S01]  /*246a0*/  IMAD.MOV.U32 R11, RZ, RZ, 0x1 ;  /* 0x00000001ff0b7424 */ /* 0x000fe200078e00ff */
[----:B------:R-:W-:Y:S01]  /*246b0*/  UIMAD.WIDE.U32 UR6, UR6, UR7, URZ ;  /* 0x00000007060672a5 */ /* 0x000fe2000f8e003f */
[----:B------:R-:W-:Y:S01]  /*246c0*/  IMAD.MOV.U32 R8, RZ, RZ, 0x1 ;  /* 0x00000001ff087424 */ /* 0x000fe200078e00ff */
[----:B------:R-:W-:Y:S01]  /*246d0*/  ULDC UR8, c[0x0][0x14] ;  /* 0x0000050000087ab9 */ /* 0x000fe20000000800 */
[----:B------:R-:W-:Y:S01]  /*246e0*/  ULDC UR4, c[0x0][0x600] ;  /* 0x0001800000047ab9 */ /* 0x000fe20000000800 */
[----:B------:R-:W-:-:S02]  /*246f0*/  UIMAD.WIDE.U32 UR22, UR6, UR8, URZ ;  /* 0x00000008061672a5 */ /* 0x000fc4000f8e003f */
[----:B------:R-:W-:Y:S02]  /*24700*/  UIMAD UR16, UR7, UR8, URZ ;  /* 0x00000008071072a4 */ /* 0x000fe4000f8e023f */
[----:B------:R-:W-:Y:S02]  /*24710*/  ULOP3.LUT UR21, UR13, 0x2, URZ, 0xfc, !UPT ;  /* 0x000000020d157892 */ /* 0x000fe4000f8efc3f */
[----:B------:R-:W-:Y:S02]  /*24720*/  UIADD3 UR4, UR4, -0x1, URZ ;  /* 0xffffffff04047890 */ /* 0x000fe4000fffe03f */
[----:B------:R-:W-:Y:S01]  /*24730*/  ULOP3.LUT UR19, URZ, UR9, URZ, 0x33, !UPT ;  /* 0x000000093f137292 */ /* 0x000fe2000f8e333f */
[----:B0-----:R-:W-:Y:S01]  /*24740*/  VIADD R0, R0, 0x3f ;  /* 0x0000003f00007836 */ /* 0x001fe20000000000 */
[----:B------:R-:W-:Y:S01]  /*24750*/  UIADD3 UR16, UR23, UR16, URZ ;  /* 0x0000001017107290 */ /* 0x000fe2000fffe03f */
[----:B------:R-:W-:-:S03]  /*24760*/  ULDC.64 UR24, c[0x0][0x198] ;  /* 0x0000660000187ab9 */ /* 0x000fc60000000a00 */
[----:B------:R-:W-:-:S04]  /*24770*/  SHF.R.S32.HI R3, RZ, 0x1f, R0 ;  /* 0x0000001fff037819 */ /* 0x000fc80000011400 */
[----:B------:R-:W-:Y:S01]  /*24780*/  LEA.HI R3, R3, R0, RZ, 0x6 ;  /* 0x0000000003037211 */ /* 0x000fe200078f30ff */
[----:B------:R-:W-:Y:S01]  /*24790*/  IMAD.MOV.U32 R0, RZ, RZ, RZ ;  /* 0x000000ffff007224 */ /* 0x000fe200078e00ff */
[C---:B-1----:R-:W-:Y:S02]  /*247a0*/  LOP3.LUT P3, RZ, R2.reuse, 0x7f, RZ, 0xc0, !PT ;  /* 0x0000007f02ff7812 */ /* 0x042fe4000786c0ff */
[----:B------:R-:W-:Y:S02]  /*247b0*/  SHF.R.S32.HI R13, RZ, 0x6, R3 ;  /* 0x00000006ff0d7819 */ /* 0x000fe40000011403 */
[----:B------:R-:W-:-:S03]  /*247c0*/  LOP3.LUT P0, RZ, R2, 0x1f, RZ, 0xc0, !PT ;  /* 0x0000001f02ff7812 */ /* 0x000fc6000780c0ff */
[----:B------:R-:W-:Y:S01]  /*247d0*/  VIADD R10, R13, 0x1 ;  /* 0x000000010d0a7836 */ /* 0x000fe20000000000 */
[----:B------:R-:W-:-:S13]  /*247e0*/  PLOP3.LUT P0, PT, P0, P3, PT, 0x8a, 0x0 ;  /* 0x000000000000781c */ /* 0x000fda0000707172 */
.L_x_566:
[----:B------:R-:W-:-:S03]  /*247f0*/  UMOV UR6, 0xffffffff ;  /* 0xffffffff00067882 */ /* 0x000fc60000000000 */
[----:B------:R-:W-:Y:S05]  /*24800*/  BRA.DIV UR6, `(.L_x_555) ;  /* 0x0000001206587947 */ /* 0x000fea000b800000 */
[----:B------:R-:W-:-:S13]  /*24810*/  ELECT P1, URZ, PT ;  /* 0x00000000003f782f */ /* 0x000fda0003820000 */
.L_x_581:
[----:B------:R-:W0:Y:S01]  /*24820*/  LDC R2, c[0x0][0x28c] ;  /* 0x0000a300ff027b82 */ /* 0x000e220000000800 */
[----:B------:R-:W-:Y:S01]  /*24830*/  BSSY B1, `(.L_x_556) ;  /* 0x0000038000017945 */ /* 0x000fe20003800000 */
[----:B0-----:R-:W-:-:S13]  /*24840*/  ISETP.LT.OR P1, PT, R2, 0x1, !P1 ;  /* 0x000000010200780c */ /* 0x001fda0004f21670 */
[----:B------:R-:W-:Y:S05]  /*24850*/  @P1 BRA `(.L_x_557) ;  /* 0x0000000000d41947 */ /* 0x000fea0003800000 */
[----:B------:R-:W-:Y:S02]  /*24860*/  IMAD R14, R4, 0xc0, RZ ;  /* 0x000000c0040e7824 */ /* 0x000fe400078e02ff */
[----:B------:R-:W-:Y:S02]  /*24870*/  IMAD.SHL.U32 R9, R5, 0x100, RZ ;  /* 0x0000010005097824 */ /* 0x000fe400078e00ff */
[----:B------:R-:W-:Y:S02]  /*24880*/  IMAD.MOV.U32 R16, RZ, RZ, RZ ;  /* 0x000000ffff107224 */ /* 0x000fe400078e00ff */
[----:B------:R-:W-:Y:S02]  /*24890*/  IMAD.MOV.U32 R2, RZ, RZ, R10 ;  /* 0x000000ffff027224 */ /* 0x000fe400078e000a */
[----:B------:R-:W-:Y:S02]  /*248a0*/  IMAD.MOV.U32 R3, RZ, RZ, R8 ;  /* 0x000000ffff037224 */ /* 0x000fe400078e0008 */
[----:B------:R-:W-:-:S07]  /*248b0*/  IMAD.MOV.U32 R4, RZ, RZ, R0 ;  /* 0x000000ffff047224 */ /* 0x000fce00078e0000 */
.L_x_561:
[----:B------:R-:W0:Y:S01]  /*248c0*/  S2R R12, SR_CgaCtaId ;  /* 0x00000000000c7919 */ /* 0x000e220000008800 */
[----:B------:R-:W-:Y:S01]  /*248d0*/  MOV R5, 0x400 ;  /* 0x0000040000057802 */ /* 0x000fe20000000f00 */
[----:B------:R-:W1:Y:S03]  /*248e0*/  @!P3 LDC R7, c[0x0][0x500] ;  /* 0x00014000ff07bb82 */ /* 0x000e660000000800 */
[----:B0-----:R-:W-:Y:S02]  /*248f0*/  LEA R15, R12, R5, 0x18 ;  /* 0x000000050c0f7211 */ /* 0x001fe400078ec0ff */
[----:B------:R-:W-:-:S03]  /*24900*/  SHF.L.U32 R5, R3, 0x1f, RZ ;  /* 0x0000001f03057819 */ /* 0x000fc600000006ff */
[----:B------:R-:W-:-:S04]  /*24910*/  IMAD R12, R4, 0x8, R15 ;  /* 0x00000008040c7824 */ /* 0x000fc800078e020f */
[----:B------:R-:W0:Y:S02]  /*24920*/  SYNCS.PHASECHK.TRANS64.TRYWAIT P1, [R12+URZ+0x40], R5 ;  /* 0x000040050c0075a7 */ /* 0x000e24000802017f */
[----:B01----:R-:W-:Y:S05]  /*24930*/  @!P1 BRA `(.L_x_558) ;  /* 0x00000010002c9947 */ /* 0x003fea0003800000 */
.L_x_582:
[----:B------:R-:W-:Y:S01]  /*24940*/  UPRMT UR6, UR21, 0x9910, URZ ;  /* 0x0000991015067896 */ /* 0x000fe2000800003f */
[----:B------:R1:W-:Y:S03]  /*24950*/  @!P3 SYNCS.ARRIVE.TRANS64 RZ, [R12+URZ], R7 ;  /* 0x000000070cffb9a7 */ /* 0x0003e6000800003f */
[----:B------:R-:W-:-:S06]  /*24960*/  UISETP.NE.AND UP0, UPT, UR6, 0x2, UPT ;  /* 0x000000020600788c */ /* 0x000fcc000bf05270 */
[----:B------:R-:W-:-:S13]  /*24970*/  PLOP3.LUT P1, PT, PT, PT, UP0, 0x80, 0x0 ;  /* 0x000000000000781c */ /* 0x000fda0003f2f008 */
[----:B-1----:R-:W-:Y:S05]  /*24980*/  @P1 BRA `(.L_x_559) ;  /* 0x0000000000041947 */ /* 0x002fea0003800000 */
[----:B------:R-:W-:Y:S01]  /*24990*/  BPT.TRAP 0x1 ;  /* 0x000000040000795c */ /* 0x000fe20000300000 */
.L_x_559:
[----:B------:R-:W-:Y:S05]  /*249a0*/  @P0 BRA `(.L_x_560) ;  /* 0x0000000000040947 */ /* 0x000fea0003800000 */
[----:B------:R-:W-:Y:S01]  /*249b0*/  BPT.TRAP 0x1 ;  /* 0x000000040000795c */ /* 0x000fe20000300000 */
.L_x_560:
[--C-:B0-----:R-:W-:Y:S01]  /*249c0*/  IMAD R5, R4, 0x3000, R15.reuse ;  /* 0x0000300004057824 */ /* 0x101fe200078e020f */
[----:B------:R-:W-:Y:S01]  /*249d0*/  R2UR UR9, R12 ;  /* 0x000000000c0972ca */ /* 0x000fe200000e0000 */
[----:B------:R-:W-:Y:S01]  /*249e0*/  IMAD R15, R4, 0x4000, R15 ;  /* 0x00004000040f7824 */ /* 0x000fe200078e020f */
[----:B------:R-:W-:Y:S01]  /*249f0*/  UIADD3 UR6, UP0, UR24, 0xf0, URZ ;  /* 0x000000f018067890 */ /* 0x000fe2000ff1e03f */
[----:B------:R-:W-:Y:S01]  /*24a00*/  VIADD R2, R2, 0xffffffff ;  /* 0xffffffff02027836 */ /* 0x000fe20000000000 */
[----:B------:R-:W-:Y:S01]  /*24a10*/  R2UR UR7, R5 ;  /* 0x00000000050772ca */ /* 0x000fe200000e0000 */
[----:B------:R-:W-:Y:S01]  /*24a20*/  UIADD3 UR26, UP1, UR24, 0x1f0, URZ ;  /* 0x000001f0181a7890 */ /* 0x000fe2000ff3e03f */
[----:B------:R-:W-:Y:S01]  /*24a30*/  R2UR UR8, R15 ;  /* 0x000000000f0872ca */ /* 0x000fe200000e0000 */
[----:B------:R-:W-:Y:S01]  /*24a40*/  VIADD R4, R4, 0x1 ;  /* 0x0000000104047836 */ /* 0x000fe20000000000 */
[----:B------:R-:W-:Y:S01]  /*24a50*/  R2UR UR11, R14 ;  /* 0x000000000e0b72ca */ /* 0x000fe200000e0000 */
[----:B------:R-:W-:Y:S01]  /*24a60*/  UIADD3.X UR27, URZ, UR25, URZ, UP1, !UPT ;  /* 0x000000193f1b7290 */ /* 0x000fe20008ffe43f */
[----:B------:R-:W-:Y:S01]  /*24a70*/  R2UR UR10, R16 ;  /* 0x00000000100a72ca */ /* 0x000fe200000e0000 */
[----:B------:R-:W-:Y:S01]  /*24a80*/  UMOV UR14, 0x0 ;  /* 0x00000000000e7882 */ /* 0x000fe20000000000 */
[----:B------:R-:W-:Y:S01]  /*24a90*/  R2UR UR12, R6 ;  /* 0x00000000060c72ca */ /* 0x000fe200000e0000 */
[----:B------:R-:W-:Y:S01]  /*24aa0*/  UMOV UR15, 0x10000000 ;  /* 0x10000000000f7882 */ /* 0x000fe20000000000 */
[----:B------:R-:W-:Y:S01]  /*24ab0*/  R2UR UR20, R9 ;  /* 0x00000000091472ca */ /* 0x000fe200000e0000 */
[----:B------:R-:W-:Y:S01]  /*24ac0*/  VIADD R16, R16, 0x40 ;  /* 0x0000004010107836 */ /* 0x000fe20000000000 */
[----:B------:R-:W-:Y:S01]  /*24ad0*/  ISETP.GT.AND P2, PT, R2, 0x1, PT ;  /* 0x000000010200780c */ /* 0x000fe20003f44270 */
[----:B------:R-:W-:Y:S01]  /*24ae0*/  UIADD3 UR17, UR7, 0x180, URZ ;  /* 0x0000018007117890 */ /* 0x000fe2000fffe03f */
[----:B------:R-:W-:Y:S01]  /*24af0*/  ISETP.NE.AND P1, PT, R4, 0x8, PT ;  /* 0x000000080400780c */ /* 0x000fe20003f25270 */
[----:B------:R-:W-:-:S02]  /*24b00*/  UIADD3.X UR7, URZ, UR25, URZ, UP0, !UPT ;  /* 0x000000193f077290 */ /* 0x000fc400087fe43f */
[----:B------:R-:W-:Y:S01]  /*24b10*/  UIADD3 UR18, UR8, 0x18180, URZ ;  /* 0x0001818008127890 */ /* 0x000fe2000fffe03f */
[----:B------:R-:W-:Y:S02]  /*24b20*/  SEL R12, RZ, 0x1, P1 ;  /* 0x00000001ff0c7807 */ /* 0x000fe40000800000 */
[----:B------:R-:W-:Y:S01]  /*24b30*/  UMOV UR8, UR17 ;  /* 0x0000001100087c82 */ /* 0x000fe20008000000 */
[----:B------:R-:W-:Y:S02]  /*24b40*/  SEL R4, R4, RZ, P1 ;  /* 0x000000ff04047207 */ /* 0x000fe40000800000 */
[----:B------:R-:W-:Y:S01]  /*24b50*/  LOP3.LUT R3, R3, R12, RZ, 0x3c, !PT ;  /* 0x0000000c03037212 */ /* 0x000fe200078e3cff */
[----:B------:R0:W-:Y:S02]  /*24b60*/  UTMALDG.3D [UR8], [UR6], desc[UR14] ;  /* 0x00000e08060075b4 */ /* 0x0001e40008011000 */
[----:B0-----:R-:W-:Y:S01]  /*24b70*/  UMOV UR8, UR18 ;  /* 0x0000001200087c82 */ /* 0x001fe20008000000 */
[----:B------:R-:W-:-:S02]  /*24b80*/  UMOV UR11, UR20 ;  /* 0x00000014000b7c82 */ /* 0x000fc40008000000 */
[----:B------:R0:W-:Y:S02]  /*24b90*/  UTMALDG.3D [UR8], [UR26], desc[UR14] ;  /* 0x00000e081a0075b4 */ /* 0x0001e40008011000 */
[----:B0-----:R-:W-:Y:S05]  /*24ba0*/  @P2 BRA `(.L_x_561) ;  /* 0xfffffffc00442947 */ /* 0x001fea000383ffff */
.L_x_557:
[----:B------:R-:W-:Y:S05]  /*24bb0*/  BSYNC B1 ;  /* 0x0000000000017941 */ /* 0x000fea0003800000 */
.L_x_556:
[----:B------:R-:W2:Y:S01]  /*24bc0*/  LDL.LU R18, [R1+0x474] ;  /* 0x0004740001127983 */ /* 0x000ea20000300800 */
[----:B------:R-:W-:Y:S01]  /*24bd0*/  LOP3.LUT P2, RZ, R11, 0xff, RZ, 0xc0, !PT ;  /* 0x000000ff0bff7812 */ /* 0x000fe2000784c0ff */
[C---:B------:R-:W-:Y:S01]  /*24be0*/  IMAD.IADD R0, R13.reuse, 0x1, R0 ;  /* 0x000000010d007824 */ /* 0x040fe200078e0200 */
[----:B------:R-:W-:Y:S01]  /*24bf0*/  ULDC.64 UR6, c[0x0][0x650] ;  /* 0x0001940000067ab9 */ /* 0x000fe20000000a00 */
[----:B------:R-:W3:Y:S01]  /*24c00*/  LDL.LU R17, [R1+0x478] ;  /* 0x0004780001117983 */ /* 0x000ee20000300800 */
[----:B------:R-:W-:Y:S01]  /*24c10*/  BSSY B1, `(.L_x_562) ;  /* 0x000006f000017945 */ /* 0x000fe20003800000 */
[----:B------:R-:W-:Y:S01]  /*24c20*/  IMAD.MOV.U32 R5, RZ, RZ, -0x1 ;  /* 0xffffffffff057424 */ /* 0x000fe200078e00ff */
[----:B------:R-:W-:Y:S01]  /*24c30*/  ISETP.GT.U32.AND P1, PT, R0, 0x7, PT ;  /* 0x000000070000780c */ /* 0x000fe20003f24070 */
[----:B------:R-:W-:Y:S01]  /*24c40*/  IMAD.MOV.U32 R6, RZ, RZ, -0x1 ;  /* 0xffffffffff067424 */ /* 0x000fe200078e00ff */
[----:B------:R-:W-:Y:S02]  /*24c50*/  SHF.R.U32.HI R2, RZ, 0x3, R0 ;  /* 0x00000003ff027819 */ /* 0x000fe40000011600 */
[----:B------:R-:W-:-:S02]  /*24c60*/  ISETP.LT.U32.AND P1, PT, R13, 0x8, P1 ;  /* 0x000000080d00780c */ /* 0x000fc40000f21070 */
[----:B------:R-:W-:Y:S01]  /*24c70*/  LOP3.LUT R2, R2, 0x1, RZ, 0xc0, !PT ;  /* 0x0000000102027812 */ /* 0x000fe200078ec0ff */
[----:B------:R-:W0:Y:S01]  /*24c80*/  @P2 S2R R4, SR_CgaCtaId ;  /* 0x0000000000042919 */ /* 0x000e220000008800 */
[----:B------:R-:W-:Y:S02]  /*24c90*/  @P2 MOV R3, 0x400 ;  /* 0x0000040000032802 */ /* 0x000fe40000000f00 */
[----:B------:R-:W-:Y:S02]  /*24ca0*/  LOP3.LUT R0, R0, 0x7, RZ, 0xc0, !PT ;  /* 0x0000000700007812 */ /* 0x000fe400078ec0ff */
[----:B------:R-:W-:Y:S02]  /*24cb0*/  PRMT R11, RZ, 0x7610, R11 ;  /* 0x00007610ff0b7816 */ /* 0x000fe4000000000b */
[----:B0-----:R-:W-:Y:S01]  /*24cc0*/  @P2 LEA R3, R4, R3, 0x18 ;  /* 0x0000000304032211 */ /* 0x001fe200078ec0ff */
[----:B------:R-:W-:-:S03]  /*24cd0*/  IMAD.MOV.U32 R4, RZ, RZ, -0x1 ;  /* 0xffffffffff047424 */ /* 0x000fc600078e00ff */
[----:B------:R0:W-:Y:S01]  /*24ce0*/  @P2 SYNCS.ARRIVE.TRANS64.A1T0 RZ, [R3+URZ+0x98], RZ ;  /* 0x000098ff03ff29a7 */ /* 0x0001e2000810003f */
[----:B------:R-:W-:-:S04]  /*24cf0*/  ISETP.NE.U32.AND P2, PT, R2, 0x1, PT ;  /* 0x000000010200780c */ /* 0x000fc80003f45070 */
[----:B------:R-:W-:Y:S02]  /*24d00*/  ISETP.GT.U32.AND P2, PT, R13, 0x7, !P2 ;  /* 0x000000070d00780c */ /* 0x000fe40005744070 */
[----:B0-----:R-:W-:Y:S02]  /*24d10*/  SEL R3, RZ, 0x1, !P1 ;  /* 0x00000001ff037807 */ /* 0x001fe40004800000 */
[----:B------:R-:W-:-:S04]  /*24d20*/  SEL R2, RZ, 0x1, !P2 ;  /* 0x00000001ff027807 */ /* 0x000fc80005000000 */
[----:B------:R-:W-:Y:S02]  /*24d30*/  LOP3.LUT R8, R2, R8, R3, 0x96, !PT ;  /* 0x0000000802087212 */ /* 0x000fe400078e9603 */
[----:B------:R-:W-:Y:S02]  /*24d40*/  PRMT R2, RZ, 0x7610, R2 ;  /* 0x00007610ff027816 */ /* 0x000fe40000000002 */
[----:B---3--:R-:W-:-:S04]  /*24d50*/  IADD3 R17, P5, R17, UR22, RZ ;  /* 0x0000001611117c10 */ /* 0x008fc8000ffbe0ff */
[----:B--2---:R-:W-:Y:S01]  /*24d60*/  IADD3.X R18, R18, UR16, RZ, P5, !PT ;  /* 0x0000001012127c10 */ /* 0x004fe2000affe4ff */
[----:B------:R0:W-:Y:S01]  /*24d70*/  STL [R1+0x478], R17 ;  /* 0x0004781101007387 */ /* 0x0001e20000100800 */
[----:B------:R-:W-:-:S03]  /*24d80*/  ISETP.GE.U32.AND P5, PT, R17, UR6, PT ;  /* 0x0000000611007c0c */ /* 0x000fc6000bfa6070 */
[----:B------:R0:W-:Y:S01]  /*24d90*/  STL [R1+0x474], R18 ;  /* 0x0004741201007387 */ /* 0x0001e20000100800 */
[----:B------:R-:W-:-:S13]  /*24da0*/  ISETP.GE.U32.AND.EX P1, PT, R18, UR7, PT, P5 ;  /* 0x0000000712007c0c */ /* 0x000fda000bf26150 */
[----:B0-----:R-:W-:Y:S05]  /*24db0*/  @P1 BRA `(.L_x_563) ;  /* 0x0000000400501947 */ /* 0x001fea0003800000 */
[----:B------:R-:W-:Y:S01]  /*24dc0*/  ULDC.64 UR6, c[0x0][0x628] ;  /* 0x00018a0000067ab9 */ /* 0x000fe20000000a00 */
[----:B------:R-:W0:Y:S01]  /*24dd0*/  S2R R12, SR_CTAID.X ;  /* 0x00000000000c7919 */ /* 0x000e220000002500 */
[----:B------:R-:W-:Y:S01]  /*24de0*/  ISETP.NE.U32.AND P1, PT, RZ, UR6, PT ;  /* 0x00000006ff007c0c */ /* 0x000fe2000bf25070 */
[----:B------:R-:W-:Y:S01]  /*24df0*/  ULDC UR9, c[0x0][0x630] ;  /* 0x00018c0000097ab9 */ /* 0x000fe20000000800 */
[----:B------:R-:W-:Y:S01]  /*24e00*/  IMAD.MOV.U32 R2, RZ, RZ, R17 ;  /* 0x000000ffff027224 */ /* 0x000fe200078e0011 */
[----:B------:R-:W1:Y:S01]  /*24e10*/  S2R R9, SR_CTAID.Y ;  /* 0x0000000000097919 */ /* 0x000e620000002600 */
[----:B------:R-:W-:Y:S01]  /*24e20*/  ISETP.NE.AND.EX P1, PT, RZ, UR7, PT, P1 ;  /* 0x00000007ff007c0c */ /* 0x000fe2000bf25310 */
[----:B------:R-:W-:-:S12]  /*24e30*/  IMAD.MOV.U32 R3, RZ, RZ, R18 ;  /* 0x000000ffff037224 */ /* 0x000fd800078e0012 */
[----:B------:R-:W-:Y:S05]  /*24e40*/  @!P1 BRA `(.L_x_564) ;  /* 0x0000000000289947 */ /* 0x000fea0003800000 */
[----:B------:R-:W-:Y:S02]  /*24e50*/  ULDC UR8, c[0x0][0x634] ;  /* 0x00018d0000087ab9 */ /* 0x000fe40000000800 */
[----:B------:R-:W-:-:S05]  /*24e60*/  IADD3 R7, P1, R17, UR8, RZ ;  /* 0x0000000811077c10 */ /* 0x000fca000ff3e0ff */
[----:B------:R-:W-:-:S04]  /*24e70*/  IMAD.X R15, RZ, RZ, R18, P1 ;  /* 0x000000ffff0f7224 */ /* 0x000fc800008e0612 */
[----:B------:R-:W-:-:S04]  /*24e80*/  IMAD.WIDE.U32 R4, R15, UR6, RZ ;  /* 0x000000060f047c25 */ /* 0x000fc8000f8e00ff */
[----:B------:R-:W-:-:S04]  /*24e90*/  IMAD.WIDE.U32 R4, P1, R7, UR7, R4 ;  /* 0x0000000707047c25 */ /* 0x000fc8000f820004 */
[----:B------:R-:W-:-:S04]  /*24ea0*/  IMAD.WIDE.U32 R6, R7, UR6, RZ ;  /* 0x0000000607067c25 */ /* 0x000fc8000f8e00ff */
[----:B------:R-:W-:Y:S01]  /*24eb0*/  IMAD.X R3, RZ, RZ, RZ, P1 ;  /* 0x000000ffff037224 */ /* 0x000fe200008e06ff */
[----:B------:R-:W-:Y:S01]  /*24ec0*/  IADD3 RZ, P1, R7, R4, RZ ;  /* 0x0000000407ff7210 */ /* 0x000fe20007f3e0ff */
[----:B------:R-:W-:-:S04]  /*24ed0*/  IMAD.MOV.U32 R2, RZ, RZ, R5 ;  /* 0x000000ffff027224 */ /* 0x000fc800078e0005 */
[----:B------:R-:W-:-:S08]  /*24ee0*/  IMAD.WIDE.U32.X R2, R15, UR7, R2, P1 ;  /* 0x000000070f027c25 */ /* 0x000fd000088e0402 */
.L_x_564:
[--C-:B------:R-:W-:Y:S01]  /*24ef0*/  SHF.R.U64 R6, R2, UR9, R3.reuse ;  /* 0x0000000902067c19 */ /* 0x100fe20008001203 */
[----:B------:R-:W-:Y:S01]  /*24f00*/  ULDC.64 UR6, c[0x0][0x620] ;  /* 0x0001880000067ab9 */ /* 0x000fe20000000a00 */
[----:B------:R-:W-:Y:S01]  /*24f10*/  SHF.R.U32.HI R2, RZ, UR9, R3 ;  /* 0x00000009ff027c19 */ /* 0x000fe20008011603 */
[----:B------:R-:W-:Y:S01]  /*24f20*/  IMAD.MOV.U32 R3, RZ, RZ, R18 ;  /* 0x000000ffff037224 */ /* 0x000fe200078e0012 */
[----:B------:R-:W-:Y:S01]  /*24f30*/  IADD3 R5, P1, RZ, -R6, RZ ;  /* 0x80000006ff057210 */ /* 0x000fe20007f3e0ff */
[----:B------:R-:W2:Y:S01]  /*24f40*/  LDC R19, c[0x0][0x144] ;  /* 0x00005100ff137b82 */ /* 0x000ea20000000800 */
[----:B0-----:R-:W-:Y:S01]  /*24f50*/  I2FP.F32.U32 R7, R12 ;  /* 0x0000000c00077245 */ /* 0x001fe20000201000 */
[----:B------:R-:W-:Y:S01]  /*24f60*/  ULDC.64 UR10, c[0x0][0x640] ;  /* 0x00019000000a7ab9 */ /* 0x000fe20000000a00 */
[----:B------:R-:W-:Y:S01]  /*24f70*/  ULDC UR8, c[0x0][0x608] ;  /* 0x0001820000087ab9 */ /* 0x000fe20000000800 */
[----:B------:R-:W-:Y:S01]  /*24f80*/  IMAD.X R2, RZ, RZ, ~R2, P1 ;  /* 0x000000ffff027224 */ /* 0x000fe200008e0e02 */
[----:B------:R-:W-:-:S03]  /*24f90*/  ISETP.NE.U32.AND P1, PT, RZ, UR10, PT ;  /* 0x0000000aff007c0c */ /* 0x000fc6000bf25070 */
[----:B------:R-:W-:Y:S01]  /*24fa0*/  IMAD R4, R2, UR6, RZ ;  /* 0x0000000602047c24 */ /* 0x000fe2000f8e02ff */
[----:B------:R-:W0:Y:S01]  /*24fb0*/  LDC R14, c[0x0][0x148] ;  /* 0x00005200ff0e7b82 */ /* 0x000e220000000800 */
[----:B------:R-:W-:Y:S01]  /*24fc0*/  IMAD.MOV.U32 R2, RZ, RZ, R17 ;  /* 0x000000ffff027224 */ /* 0x000fe200078e0011 */
[----:B------:R-:W-:-:S03]  /*24fd0*/  ISETP.NE.AND.EX P1, PT, RZ, UR11, PT, P1 ;  /* 0x0000000bff007c0c */ /* 0x000fc6000bf25310 */
[----:B------:R-:W-:Y:S01]  /*24fe0*/  IMAD.WIDE.U32 R2, R5, UR6, R2 ;  /* 0x0000000605027c25 */ /* 0x000fe2000f8e0002 */
[----:B------:R-:W-:-:S03]  /*24ff0*/  ULDC UR6, c[0x0][0x150] ;  /* 0x0000540000067ab9 */ /* 0x000fc60000000800 */
[----:B------:R-:W-:Y:S02]  /*25000*/  IMAD R5, R5, UR7, R4 ;  /* 0x0000000705057c24 */ /* 0x000fe4000f8e0204 */
[----:B------:R-:W-:Y:S01]  /*25010*/  FMUL R4, R7, UR6 ;  /* 0x0000000607047c20 */ /* 0x000fe20008400000 */
[----:B------:R-:W-:Y:S01]  /*25020*/  ULDC UR6, c[0x0][0x618] ;  /* 0x0001860000067ab9 */ /* 0x000fe20000000800 */
[----:B------:R-:W-:Y:S01]  /*25030*/  ULDC UR7, c[0x0][0x154] ;  /* 0x0000550000077ab9 */ /* 0x000fe20000000800 */
[----:B------:R-:W-:-:S03]  /*25040*/  IMAD.IADD R3, R3, 0x1, R5 ;  /* 0x0000000103037824 */ /* 0x000fc600078e0205 */
[----:B------:R-:W3:Y:S02]  /*25050*/  F2I.U32.TRUNC.NTZ R4, R4 ;  /* 0x0000000400047305 */ /* 0x000ee4000020f000 */
[----:B------:R-:W-:Y:S02]  /*25060*/  SHF.R.U64 R7, R2, UR6, R3 ;  /* 0x0000000602077c19 */ /* 0x000fe40008001203 */
[----:B-1----:R-:W-:-:S05]  /*25070*/  I2FP.F32.U32 R2, R9 ;  /* 0x0000000900027245 */ /* 0x002fca0000201000 */
[----:B------:R-:W-:Y:S01]  /*25080*/  FMUL R5, R2, UR7 ;  /* 0x0000000702057c20 */ /* 0x000fe20008400000 */
[----:B------:R-:W-:Y:S01]  /*25090*/  SHF.R.U32.HI R2, RZ, UR6, R3 ;  /* 0x00000006ff027c19 */ /* 0x000fe20008011603 */
[----:B------:R-:W-:Y:S02]  /*250a0*/  ULDC UR6, c[0x0][0x658] ;  /* 0x0001960000067ab9 */ /* 0x000fe40000000800 */
[----:B------:R1:W4:Y:S01]  /*250b0*/  F2I.U32.TRUNC.NTZ R18, R5 ;  /* 0x0000000500127305 */ /* 0x000322000020f000 */
[----:B------:R-:W-:Y:S01]  /*250c0*/  SHF.R.U64 R16, R7, UR8, R2 ;  /* 0x0000000807107c19 */ /* 0x000fe20008001202 */
[----:B---3--:R-:W-:Y:S01]  /*250d0*/  IMAD.MOV R4, RZ, RZ, -R4 ;  /* 0x000000ffff047224 */ /* 0x008fe200078e0a04 */
[----:B------:R-:W-:-:S03]  /*250e0*/  SHF.R.U32.HI R3, RZ, UR8, R2 ;  /* 0x00000008ff037c19 */ /* 0x000fc60008011602 */
[----:B--2---:R-:W-:Y:S01]  /*250f0*/  IMAD R19, R19, R4, R12 ;  /* 0x0000000413137224 */ /* 0x004fe200078e020c */
[--C-:B------:R-:W-:Y:S02]  /*25100*/  SHF.R.U64 R15, R16, UR6, R3.reuse ;  /* 0x00000006100f7c19 */ /* 0x100fe40008001203 */
[----:B------:R-:W-:-:S03]  /*25110*/  SHF.R.U32.HI R17, RZ, UR6, R3 ;  /* 0x00000006ff117c19 */ /* 0x000fc60008011603 */
[----:B------:R-:W-:Y:S02]  /*25120*/  IMAD.MOV.U32 R2, RZ, RZ, R15 ;  /* 0x000000ffff027224 */ /* 0x000fe400078e000f */
[----:B------:R-:W-:Y:S01]  /*25130*/  IMAD.MOV.U32 R3, RZ, RZ, R17 ;  /* 0x000000ffff037224 */ /* 0x000fe200078e0011 */
[----:B01--4-:R-:W-:Y:S06]  /*25140*/  @!P1 BRA `(.L_x_565) ;  /* 0x0000000000289947 */ /* 0x013fec0003800000 */
[----:B------:R-:W-:Y:S02]  /*25150*/  ULDC UR6, c[0x0][0x64c] ;  /* 0x0001930000067ab9 */ /* 0x000fe40000000800 */
[----:B------:R-:W-:-:S05]  /*25160*/  IADD3 R3, P1, R15, UR6, RZ ;  /* 0x000000060f037c10 */ /* 0x000fca000ff3e0ff */
[----:B------:R-:W-:-:S04]  /*25170*/  IMAD.X R17, RZ, RZ, R17, P1 ;  /* 0x000000ffff117224 */ /* 0x000fc800008e0611 */
[----:B------:R-:W-:-:S04]  /*25180*/  IMAD.WIDE.U32 R4, R17, UR10, RZ ;  /* 0x0000000a11047c25 */ /* 0x000fc8000f8e00ff */
[----:B------:R-:W-:-:S04]  /*25190*/  IMAD.WIDE.U32 R4, P1, R3, UR11, R4 ;  /* 0x0000000b03047c25 */ /* 0x000fc8000f820004 */
[----:B------:R-:W-:-:S04]  /*251a0*/  IMAD.WIDE.U32 R2, R3, UR10, RZ ;  /* 0x0000000a03027c25 */ /* 0x000fc8000f8e00ff */
[----:B------:R-:W-:Y:S01]  /*251b0*/  IMAD.MOV.U32 R2, RZ, RZ, R5 ;  /* 0x000000ffff027224 */ /* 0x000fe200078e0005 */
[----:B------:R-:W-:Y:S01]  /*251c0*/  IADD3 RZ, P2, R3, R4, RZ ;  /* 0x0000000403ff7210 */ /* 0x000fe20007f5e0ff */
[----:B------:R-:W-:-:S04]  /*251d0*/  IMAD.X R3, RZ, RZ, RZ, P1 ;  /* 0x000000ffff037224 */ /* 0x000fc800008e06ff */
[----:B------:R-:W-:-:S08]  /*251e0*/  IMAD.WIDE.U32.X R2, R17, UR11, R2, P2 ;  /* 0x0000000b11027c25 */ /* 0x000fd000090e0402 */
.L_x_565:
[----:B------:R-:W-:Y:S01]  /*251f0*/  ULDC UR6, c[0x0][0x648] ;  /* 0x0001920000067ab9 */ /* 0x000fe20000000800 */
[----:B------:R-:W-:Y:S01]  /*25200*/  LOP3.LUT R16, R16, UR19, RZ, 0xc0, !PT ;  /* 0x0000001310107c12 */ /* 0x000fe2000f8ec0ff */
[----:B------:R-:W-:Y:S01]  /*25210*/  IMAD.MOV R18, RZ, RZ, -R18 ;  /* 0x000000ffff127224 */ /* 0x000fe200078e0a12 */
[----:B------:R-:W-:Y:S01]  /*25220*/  SHF.R.U64 R3, R2, UR6, R3 ;  /* 0x0000000602037c19 */ /* 0x000fe20008001203 */
[----:B------:R-:W-:Y:S01]  /*25230*/  ULDC UR6, c[0x0][0x638] ;  /* 0x00018e0000067ab9 */ /* 0x000fe20000000800 */
[----:B------:R-:W-:Y:S01]  /*25240*/  LOP3.LUT R12, R7, UR4, RZ, 0xc0, !PT ;  /* 0x00000004070c7c12 */ /* 0x000fe2000f8ec0ff */
[----:B------:R-:W-:Y:S01]  /*25250*/  @P4 IMAD R19, R14, R18, R9 ;  /* 0x000000120e134224 */ /* 0x000fe200078e0209 */
[----:B------:R-:W-:Y:S01]  /*25260*/  ULDC UR7, c[0x0][0x610] ;  /* 0x0001840000077ab9 */ /* 0x000fe20000000800 */
[----:B------:R-:W-:Y:S02]  /*25270*/  IMAD.MOV R2, RZ, RZ, -R3 ;  /* 0x000000ffff027224 */ /* 0x000fe400078e0a03 */
[----:B------:R-:W-:-:S02]  /*25280*/  IMAD R4, R3, UR5, R16 ;  /* 0x0000000503047c24 */ /* 0x000fc4000f8e0210 */
[----:B------:R-:W-:Y:S01]  /*25290*/  IMAD R15, R2, UR6, R15 ;  /* 0x00000006020f7c24 */ /* 0x000fe2000f8e020f */
[----:B------:R-:W-:Y:S01]  /*252a0*/  ULDC UR6, c[0x0][0x600] ;  /* 0x0001800000067ab9 */ /* 0x000fe20000000800 */
[----:B------:R-:W-:Y:S02]  /*252b0*/  IMAD R4, R4, UR7, R19 ;  /* 0x0000000704047c24 */ /* 0x000fe4000f8e0213 */
[----:B------:R-:W-:Y:S02]  /*252c0*/  IMAD R15, R15, UR6, R12 ;  /* 0x000000060f0f7c24 */ /* 0x000fe4000f8e020c */
[----:B------:R-:W-:-:S03]  /*252d0*/  IMAD.MOV.U32 R2, RZ, RZ, 0x1 ;  /* 0x00000001ff027424 */ /* 0x000fc600078e00ff */
[----:B------:R-:W-:Y:S02]  /*252e0*/  SEL R5, R15, R4, !P4 ;  /* 0x000000040f057207 */ /* 0x000fe40006000000 */
[----:B------:R-:W-:-:S07]  /*252f0*/  SEL R4, R4, R15, !P4 ;  /* 0x0000000f04047207 */ /* 0x000fce0006000000 */
.L_x_563:
[----:B------:R-:W-:Y:S05]  /*25300*/  BSYNC B1 ;  /* 0x0000000000017941 */ /* 0x000fea0003800000 */
.L_x_562:
[----:B------:R-:W-:-:S13]  /*25310*/  LOP3.LUT P1, RZ, R2, 0xff, RZ, 0xc0, !PT ;  /* 0x000000ff02ff7812 */ /* 0x000fda000782c0ff */
[----:B------:R-:W-:Y:S05]  /*25320*/  @P1 BRA `(.L_x_566) ;  /* 0xfffffff400301947 */ /* 0x000fea000383ffff */
[----:B------:R-:W-:Y:S05]  /*25330*/  BSYNC B0 ;  /* 0x0000000000007941 */ /* 0x000fea0003800000 */
.L_x_554:
[----:B------:R-:W-:-:S03]  /*25340*/  UMOV UR6, 0xffffffff ;  /* 0xffffffff00067882 */ /* 0x000fc60000000000 */
[----:B------:R-:W-:Y:S05]  /*25350*/  BRA.DIV UR6, `(.L_x_567) ;  /* 0x0000000606b87947 */ /* 0x000fea000b800000 */
[----:B------:R-:W-:-:S13]  /*25360*/  ELECT P0, URZ, PT ;  /* 0x00000000003f782f */ /* 0x000fda0003800000 */
.L_x_585:
[----:B------:R-:W-:Y:S04]  /*25370*/  BSSY B0, `(.L_x_568) ;  /* 0x0000050000007945 */ /* 0x000fe80003800000 */
[----:B------:R-:W-:Y:S05]  /*25380*/  @!P0 BRA `(.L_x_569) ;  /* 0x0000000400388947 */ /* 0x000fea0003800000 */
[----:B------:R-:W-:-:S04]  /*25390*/  ULOP3.LUT UR6, UR13, 0x2, URZ, 0xfc, !UPT ;  /* 0x000000020d067892 */ /* 0x000fc8000f8efc3f */
[----:B------:R-:W-:-:S06]  /*253a0*/  UISETP.NE.AND UP0, UPT, UR6, 0x3, UPT ;  /* 0x000000030600788c */ /* 0x000fcc000bf05270 */
[----:B------:R-:W-:-:S13]  /*253b0*/  PLOP3.LUT P0, PT, PT, PT, UP0, 0x80, 0x0 ;  /* 0x000000000000781c */ /* 0x000fda0003f0f008 */
[----:B------:R-:W-:Y:S05]  /*253c0*/  @!P0 BRA `(.L_x_570) ;  /* 0x0000000000048947 */ /* 0x000fea0003800000 */
[----:B------:R-:W-:Y:S01]  /*253d0*/  BPT.TRAP 0x1 ;  /* 0x000000040000795c */ /* 0x000fe20000300000 */
.L_x_570:
[----:B------:R-:W0:Y:S01]  /*253e0*/  S2R R3, SR_CgaCtaId ;  /* 0x0000000000037919 */ /* 0x000e220000008800 */
[----:B------:R-:W-:-:S04]  /*253f0*/  MOV R2, 0x400 ;  /* 0x0000040000027802 */ /* 0x000fc80000000f00 */
[----:B0-----:R-:W-:Y:S02]  /*25400*/  LEA R3, R3, R2, 0x18 ;  /* 0x0000000203037211 */ /* 0x001fe400078ec0ff */
[----:B------:R-:W-:-:S03]  /*25410*/  SHF.L.U32 R2, R8, 0x1f, RZ ;  /* 0x0000001f08027819 */ /* 0x000fc600000006ff */
[----:B------:R-:W-:-:S04]  /*25420*/  VIADD R3, R3, 0x40 ;  /* 0x0000004003037836 */ /* 0x000fc80000000000 */
[C---:B------:R-:W-:Y:S02]  /*25430*/  IMAD R7, R0.reuse, 0x8, R3 ;  /* 0x0000000800077824 */ /* 0x040fe400078e0203 */
[----:B------:R-:W-:Y:S02]  /*25440*/  VIADD R0, R0, 0x1 ;  /* 0x0000000100007836 */ /* 0x000fe40000000000 */
[----:B------:R-:W0:Y:S03]  /*25450*/  SYNCS.PHASECHK.TRANS64.TRYWAIT P0, [R7+URZ], R2 ;  /* 0x00000002070075a7 */ /* 0x000e26000800017f */
[----:B------:R-:W-:-:S04]  /*25460*/  ISETP.NE.AND P1, PT, R0, 0x8, PT ;  /* 0x000000080000780c */ /* 0x000fc80003f25270 */
[----:B------:R-:W-:Y:S02]  /*25470*/  SEL R5, RZ, 0x1, P1 ;  /* 0x00000001ff057807 */ /* 0x000fe40000800000 */
[----:B------:R-:W-:Y:S02]  /*25480*/  SEL R0, R0, RZ, P1 ;  /* 0x000000ff00007207 */ /* 0x000fe40000800000 */
[----:B------:R-:W-:-:S03]  /*25490*/  LOP3.LUT R5, R8, R5, RZ, 0x3c, !PT ;  /* 0x0000000508057212 */ /* 0x000fc600078e3cff */
[----:B------:R-:W-:Y:S01]  /*254a0*/  IMAD R9, R0, 0x8, R3 ;  /* 0x0000000800097824 */ /* 0x000fe200078e0203 */
[----:B------:R-:W-:Y:S01]  /*254b0*/  SHF.L.U32 R4, R5, 0x1f, RZ ;  /* 0x0000001f05047819 */ /* 0x000fe200000006ff */
[----:B0-----:R-:W-:Y:S06]  /*254c0*/  @!P0 BRA `(.L_x_571) ;  /* 0x0000000400808947 */ /* 0x001fec0003800000 */
.L_x_586:
[----:B------:R-:W1:Y:S01]  /*254d0*/  SYNCS.PHASECHK.TRANS64.TRYWAIT P0, [R9+URZ], R4 ;  /* 0x00000004090075a7 */ /* 0x000e62000800017f */
[----:B------:R-:W-:-:S05]  /*254e0*/  VIADD R0, R0, 0x1 ;  /* 0x0000000100007836 */ /* 0x000fca0000000000 */
[----:B------:R-:W-:-:S04]  /*254f0*/  ISETP.NE.AND P1, PT, R0, 0x8, PT ;  /* 0x000000080000780c */ /* 0x000fc80003f25270 */
[----:B0-----:R-:W-:Y:S02]  /*25500*/  SEL R2, RZ, 0x1, P1 ;  /* 0x00000001ff027807 */ /* 0x001fe40000800000 */
[----:B------:R-:W-:Y:S02]  /*25510*/  SEL R0, R0, RZ, P1 ;  /* 0x000000ff00007207 */ /* 0x000fe40000800000 */
[----:B------:R-:W-:-:S03]  /*25520*/  LOP3.LUT R7, R5, R2, RZ, 0x3c, !PT ;  /* 0x0000000205077212 */ /* 0x000fc600078e3cff */
[----:B------:R-:W-:Y:S01]  /*25530*/  IMAD R6, R0, 0x8, R3 ;  /* 0x0000000800067824 */ /* 0x000fe200078e0203 */
[----:B------:R-:W-:Y:S01]  /*25540*/  SHF.L.U32 R5, R7, 0x1f, RZ ;  /* 0x0000001f07057819 */ /* 0x000fe200000006ff */
[----:B-1----:R-:W-:Y:S06]  /*25550*/  @!P0 BRA `(.L_x_572) ;  /* 0x0000000400708947 */ /* 0x002fec0003800000 */
.L_x_587:
[----:B------:R-:W1:Y:S01]  /*25560*/  SYNCS.PHASECHK.TRANS64.TRYWAIT P0, [R6+URZ], R5 ;  /* 0x00000005060075a7 */ /* 0x000e62000800017f */
[----:B------:R-:W-:-:S05]  /*25570*/  VIADD R0, R0, 0x1 ;  /* 0x0000000100007836 */ /* 0x000fca0000000000 */
[----:B------:R-:W-:-:S04]  /*25580*/  ISETP.NE.AND P1, PT, R0, 0x8, PT ;  /* 0x000000080000780c */ /* 0x000fc80003f25270 */
[----:B------:R-:W-:Y:S02]  /*25590*/  SEL R2, RZ, 0x1, P1 ;  /* 0x00000001ff027807 */ /* 0x000fe40000800000 */
[----:B------:R-:W-:Y:S02]  /*255a0*/  SEL R0, R0, RZ, P1 ;  /* 0x000000ff00007207 */ /* 0x000fe40000800000 */
[----:B------:R-:W-:-:S03]  /*255b0*/  LOP3.LUT R7, R7, R2, RZ, 0x3c, !PT ;  /* 0x0000000207077212 */ /* 0x000fc600078e3cff */
[----:B0-----:R-:W-:Y:S01]  /*255c0*/  IMAD R9, R0, 0x8, R3 ;  /* 0x0000000800097824 */ /* 0x001fe200078e0203 */
[----:B------:R-:W-:Y:S01]  /*255d0*/  SHF.L.U32 R4, R7, 0x1f, RZ ;  /* 0x0000001f07047819 */ /* 0x000fe200000006ff */
[----:B-1----:R-:W-:Y:S06]  /*255e0*/  @!P0 BRA `(.L_x_573) ;  /* 0x0000000400608947 */ /* 0x002fec0003800000 */
.L_x_588:
        /* <DEDUP_REMOVED lines=9> */
.L_x_589:
        /* <DEDUP_REMOVED lines=9> */
.L_x_590:
        /* <DEDUP_REMOVED lines=9> */
.L_x_591:
[----:B------:R-:W1:Y:S01]  /*257a0*/  SYNCS.PHASECHK.TRANS64.TRYWAIT P0, [R6+URZ], R5 ;  /* 0x00000005060075a7 */ /* 0x000e62000800017f */
[----:B------:R-:W-:-:S05]  /*257b0*/  VIADD R0, R0, 0x1 ;  /* 0x0000000100007836 */ /* 0x000fca0000000000 */
[----:B------:R-:W-:-:S04]  /*257c0*/  ISETP.NE.AND P1, PT, R0, 0x8, PT ;  /* 0x000000080000780c */ /* 0x000fc80003f25270 */
[----:B------:R-:W-:Y:S02]  /*257d0*/  SEL R2, RZ, 0x1, P1 ;  /* 0x00000001ff027807 */ /* 0x000fe40000800000 */
[----:B------:R-:W-:Y:S02]  /*257e0*/  SEL R0, R0, RZ, P1 ;  /* 0x000000ff00007207 */ /* 0x000fe40000800000 */
[----:B------:R-:W-:Y:S01]  /*257f0*/  LOP3.LUT R2, R7, R2, RZ, 0x3c, !PT ;  /* 0x0000000207027212 */ /* 0x000fe200078e3cff */
[----:B-1----:R-:W-:Y:S06]  /*25800*/  @!P0 BRA `(.L_x_577) ;  /* 0x0000000400288947 */ /* 0x002fec0003800000 */
.L_x_592:
[----:B------:R-:W-:Y:S01]  /*25810*/  IMAD R3, R0, 0x8, R3 ;  /* 0x0000000800037824 */ /* 0x000fe200078e0203 */
[----:B------:R-:W-:-:S07]  /*25820*/  SHF.L.U32 R0, R2, 0x1f, RZ ;  /* 0x0000001f02007819 */ /* 0x000fce00000006ff */
.L_x_578:
[----:B--2---:R2:W3:Y:S02]  /*25830*/  SYNCS.PHASECHK.TRANS64.TRYWAIT P0, [R3+URZ], R0 ;  /* 0x00000000030075a7 */ /* 0x0044e4000800017f */
[----:B---3--:R-:W-:Y:S05]  /*25840*/  @!P0 NANOSLEEP.SYNCS 0x989680 ;  /* 0x009896800000895d */ /* 0x008fea0003900000 */
[----:B------:R-:W3:Y:S02]  /*25850*/  @!P0 SYNCS.PHASECHK.TRANS64 P0, [R3+URZ], R0 ;  /* 0x00000000030085a7 */ /* 0x000ee4000800007f */
[----:B---3--:R-:W-:Y:S05]  /*25860*/  @!P0 BRA `(.L_x_578) ;  /* 0xfffffffc00f08947 */ /* 0x008fea000383ffff */
.L_x_569:
[----:B------:R-:W-:Y:S05]  /*25870*/  BSYNC B0 ;  /* 0x0000000000007941 */ /* 0x000fea0003800000 */
.L_x_568:
[----:B------:R-:W-:Y:S05]  /*25880*/  EXIT ;  /* 0x000000000000794d */ /* 0x000fea0003800000 */
.L_x_18:
[----:B-1----:R-:W-:-:S04]  /*25890*/  IMAD.U32 R3, RZ, RZ, UR6 ;  /* 0x00000006ff037e24 */ /* 0x002fc8000f8e00ff */
[----:B------:R1:W3:Y:S03]  /*258a0*/  SYNCS.PHASECHK.TRANS64.TRYWAIT P0, [R3+URZ], R0 ;  /* 0x00000000030075a7 */ /* 0x0002e6000800017f */
[----:B---3--:R-:W-:Y:S05]  /*258b0*/  @!P0 NANOSLEEP.SYNCS 0x989680 ;  /* 0x009896800000895d */ /* 0x008fea0003900000 */
[----:B------:R-:W3:Y:S02]  /*258c0*/  @!P0 SYNCS.PHASECHK.TRANS64 P0, [R3+URZ], R0 ;  /* 0x00000000030085a7 */ /* 0x000ee4000800007f */
[----:B---3--:R-:W-:Y:S05]  /*258d0*/  @!P0 BRA `(.L_x_18) ;  /* 0xfffffffc00ec8947 */ /* 0x008fea000383ffff */
[----:B------:R-:W-:Y:S05]  /*258e0*/  BRA `(.L_x_17) ;  /* 0xfffffdd000c87947 */ /* 0x000fea000383ffff */
.L_x_24:
[----:B-----5:R1:W-:Y:S02]  /*258f0*/  STL [R1+0x48c], R0 ;  /* 0x00048c0001007387 */ /* 0x0203e40000100800 */
[----:B-1----:R-:W-:-:S04]  /*25900*/  IMAD.U32 R0, RZ, RZ, UR16 ;  /* 0x00000010ff007e24 */ /* 0x002fc8000f8e00ff */
[----:B------:R1:W3:Y:S03]  /*25910*/  SYNCS.PHASECHK.TRANS64.TRYWAIT P0, [R0+URZ], R2 ;  /* 0x00000002000075a7 */ /* 0x0002e6000800017f */
[----:B---3--:R-:W-:Y:S05]  /*25920*/  @!P0 NANOSLEEP.SYNCS 0x989680 ;  /* 0x009896800000895d */ /* 0x008fea0003900000 */
[----:B------:R1:W3:Y:S02]  /*25930*/  @!P0 SYNCS.PHASECHK.TRANS64 P0, [R0+URZ], R2 ;  /* 0x00000002000085a7 */ /* 0x0002e4000800007f */
[----:B-1----:R1:W5:Y:S02]  /*25940*/  LDL.LU R0, [R1+0x48c] ;  /* 0x00048c0001007983 */ /* 0x0023640000300800 */
[----:B-1-3--:R-:W-:Y:S05]  /*25950*/  @!P0 BRA `(.L_x_24) ;  /* 0xfffffffc00e48947 */ /* 0x00afea000383ffff */
[----:B------:R-:W-:Y:S05]  /*25960*/  BRA `(.L_x_23) ;  /* 0xfffffe1800207947 */ /* 0x000fea000383ffff */
.L_x_555:
[----:B------:R-:W-:Y:S01]  /*25970*/  BSSY B1, `(.L_x_579) ;  /* 0x0000006000017945 */ /* 0x000fe20003800000 */
[----:B------:R-:W-:-:S07]  /*25980*/  IMAD.MOV.U32 R2, RZ, RZ, -0x1 ;  /* 0xffffffffff027424 */ /* 0x000fce00078e00ff */
[----:B------:R-:W-:Y:S05]  /*25990*/  WARPSYNC.COLLECTIVE R2, `(.L_x_580) ;  /* 0x00000000020c7348 */ /* 0x000fea0003c00000 */
[----:B------:R-:W-:Y:S02]  /*259a0*/  ELECT P1, UR62, PT ;  /* 0x00000000003e782f */ /* 0x000fe40003820000 */
[----:B------:R-:W-:Y:S01]  /*259b0*/  MOV R2, UR62 ;  /* 0x0000003e00027c02 */ /* 0x000fe20008000f00 */
[----:B------:R-:W-:Y:S10]  /*259c0*/  ENDCOLLECTIVE ;  /* 0x000000000000791b */ /* 0x000ff40003800000 */
.L_x_580:
[----:B------:R-:W-:Y:S05]  /*259d0*/  BSYNC B1 ;  /* 0x0000000000017941 */ /* 0x000fea0003800000 */
.L_x_579:
[----:B------:R-:W-:Y:S05]  /*259e0*/  BRA `(.L_x_581) ;  /* 0xffffffec008c7947 */ /* 0x000fea000383ffff */
.L_x_558:
[----:B0-----:R0:W1:Y:S02]  /*259f0*/  SYNCS.PHASECHK.TRANS64.TRYWAIT P1, [R12+URZ+0x40], R5 ;  /* 0x000040050c0075a7 */ /* 0x001064000802017f */
[----:B-1----:R-:W-:Y:S05]  /*25a00*/  @!P1 NANOSLEEP.SYNCS 0x989680 ;  /* 0x009896800000995d */ /* 0x002fea0003900000 */
[----:B------:R-:W1:Y:S02]  /*25a10*/  @!P1 SYNCS.PHASECHK.TRANS64 P1, [R12+URZ+0x40], R5 ;  /* 0x000040050c0095a7 */ /* 0x000e64000802007f */
[----:B-1----:R-:W-:Y:S05]  /*25a20*/  @!P1 BRA `(.L_x_558) ;  /* 0xfffffffc00f09947 */ /* 0x002fea000383ffff */
[----:B------:R-:W-:Y:S05]  /*25a30*/  BRA `(.L_x_582) ;  /* 0xffffffec00c07947 */ /* 0x000fea000383ffff */
.L_x_567:
[----:B------:R-:W-:Y:S01]  /*25a40*/  BSSY B0, `(.L_x_583) ;  /* 0x0000006000007945 */ /* 0x000fe20003800000 */
[----:B------:R-:W-:-:S07]  /*25a50*/  IMAD.MOV.U32 R2, RZ, RZ, -0x1 ;  /* 0xffffffffff027424 */ /* 0x000fce00078e00ff */
[----:B------:R-:W-:Y:S05]  /*25a60*/  WARPSYNC.COLLECTIVE R2, `(.L_x_584) ;  /* 0x00000000020c7348 */ /* 0x000fea0003c00000 */
[----:B------:R-:W-:Y:S02]  /*25a70*/  ELECT P1, UR62, PT ;  /* 0x00000000003e782f */ /* 0x000fe40003820000 */
[----:B------:R-:W-:Y:S01]  /*25a80*/  MOV R2, UR62 ;  /* 0x0000003e00027c02 */ /* 0x000fe20008000f00 */
[----:B------:R-:W-:Y:S10]  /*25a90*/  ENDCOLLECTIVE ;  /* 0x000000000000791b */ /* 0x000ff40003800000 */
.L_x_584:
[----:B------:R-:W-:Y:S05]  /*25aa0*/  BSYNC B0 ;  /* 0x0000000000007941 */ /* 0x000fea0003800000 */
.L_x_583:
[----:B------:R-:W-:Y:S01]  /*25ab0*/  PLOP3.LUT P0, PT, P1, PT, PT, 0x80, 0x0 ;  /* 0x000000000000781c */ /* 0x000fe20000f0f070 */
[----:B------:R-:W-:-:S12]  /*25ac0*/  BRA `(.L_x_585) ;  /* 0xfffffff800287947 */ /* 0x000fd8000383ffff */
.L_x_571:
[----:B0-----:R0:W1:Y:S02]  /*25ad0*/  SYNCS.PHASECHK.TRANS64.TRYWAIT P0, [R7+URZ], R2 ;  /* 0x00000002070075a7 */ /* 0x001064000800017f */
[----:B-1----:R-:W-:Y:S05]  /*25ae0*/  @!P0 NANOSLEEP.SYNCS 0x989680 ;  /* 0x009896800000895d */ /* 0x002fea0003900000 */
[----:B------:R-:W1:Y:S02]  /*25af0*/  @!P0 SYNCS.PHASECHK.TRANS64 P0, [R7+URZ], R2 ;  /* 0x00000002070085a7 */ /* 0x000e64000800007f */
[----:B-1----:R-:W-:Y:S05]  /*25b00*/  @!P0 BRA `(.L_x_571) ;  /* 0xfffffffc00f08947 */ /* 0x002fea000383ffff */
[----:B------:R-:W-:Y:S05]  /*25b10*/  BRA `(.L_x_586) ;  /* 0xfffffff8006c7947 */ /* 0x000fea000383ffff */
.L_x_572:
[----:B0-----:R0:W1:Y:S02]  /*25b20*/  SYNCS.PHASECHK.TRANS64.TRYWAIT P0, [R9+URZ], R4 ;  /* 0x00000004090075a7 */ /* 0x001064000800017f */
[----:B-1----:R-:W-:Y:S05]  /*25b30*/  @!P0 NANOSLEEP.SYNCS 0x989680 ;  /* 0x009896800000895d */ /* 0x002fea0003900000 */
[----:B------:R-:W1:Y:S02]  /*25b40*/  @!P0 SYNCS.PHASECHK.TRANS64 P0, [R9+URZ], R4 ;  /* 0x00000004090085a7 */ /* 0x000e64000800007f */
[----:B-1----:R-:W-:Y:S05]  /*25b50*/  @!P0 BRA `(.L_x_572) ;  /* 0xfffffffc00f08947 */ /* 0x002fea000383ffff */
[----:B------:R-:W-:Y:S05]  /*25b60*/  BRA `(.L_x_587) ;  /* 0xfffffff8007c7947 */ /* 0x000fea000383ffff */
.L_x_573:
[----:B0-----:R0:W1:Y:S02]  /*25b70*/  SYNCS.PHASECHK.TRANS64.TRYWAIT P0, [R6+URZ], R5 ;  /* 0x00000005060075a7 */ /* 0x001064000800017f */
[----:B-1----:R-:W-:Y:S05]  /*25b80*/  @!P0 NANOSLEEP.SYNCS 0x989680 ;  /* 0x009896800000895d */ /* 0x002fea0003900000 */
[----:B------:R-:W1:Y:S02]  /*25b90*/  @!P0 SYNCS.PHASECHK.TRANS64 P0, [R6+URZ], R5 ;  /* 0x00000005060085a7 */ /* 0x000e64000800007f */
[----:B-1----:R-:W-:Y:S05]  /*25ba0*/  @!P0 BRA `(.L_x_573) ;  /* 0xfffffffc00f08947 */ /* 0x002fea000383ffff */
[----:B------:R-:W-:Y:S05]  /*25bb0*/  BRA `(.L_x_588) ;  /* 0xfffffff8008c7947 */ /* 0x000fea000383ffff */
.L_x_574:
[----:B0-----:R0:W1:Y:S02]  /*25bc0*/  SYNCS.PHASECHK.TRANS64.TRYWAIT P0, [R9+URZ], R4 ;  /* 0x00000004090075a7 */ /* 0x001064000800017f */
[----:B-1----:R-:W-:Y:S05]  /*25bd0*/  @!P0 NANOSLEEP.SYNCS 0x989680 ;  /* 0x009896800000895d */ /* 0x002fea0003900000 */
[----:B------:R-:W1:Y:S02]  /*25be0*/  @!P0 SYNCS.PHASECHK.TRANS64 P0, [R9+URZ], R4 ;  /* 0x00000004090085a7 */ /* 0x000e64000800007f */
[----:B-1----:R-:W-:Y:S05]  /*25bf0*/  @!P0 BRA `(.L_x_574) ;  /* 0xfffffffc00f08947 */ /* 0x002fea000383ffff */
[----:B------:R-:W-:Y:S05]  /*25c00*/  BRA `(.L_x_589) ;  /* 0xfffffff8009c7947 */ /* 0x000fea000383ffff */
.L_x_575:
[----:B0-----:R0:W1:Y:S02]  /*25c10*/  SYNCS.PHASECHK.TRANS64.TRYWAIT P0, [R6+URZ], R5 ;  /* 0x00000005060075a7 */ /* 0x001064000800017f */
[----:B-1----:R-:W-:Y:S05]  /*25c20*/  @!P0 NANOSLEEP.SYNCS 0x989680 ;  /* 0x009896800000895d */ /* 0x002fea0003900000 */
[----:B------:R-:W1:Y:S02]  /*25c30*/  @!P0 SYNCS.PHASECHK.TRANS64 P0, [R6+URZ], R5 ;  /* 0x00000005060085a7 */ /* 0x000e64000800007f */
[----:B-1----:R-:W-:Y:S05]  /*25c40*/  @!P0 BRA `(.L_x_575) ;  /* 0xfffffffc00f08947 */ /* 0x002fea000383ffff */
[----:B------:R-:W-:Y:S05]  /*25c50*/  BRA `(.L_x_590) ;  /* 0xfffffff800ac7947 */ /* 0x000fea000383ffff */
.L_x_576:
[----:B0-----:R0:W1:Y:S02]  /*25c60*/  SYNCS.PHASECHK.TRANS64.TRYWAIT P0, [R9+URZ], R4 ;  /* 0x00000004090075a7 */ /* 0x001064000800017f */
[----:B-1----:R-:W-:Y:S05]  /*25c70*/  @!P0 NANOSLEEP.SYNCS 0x989680 ;  /* 0x009896800000895d */ /* 0x002fea0003900000 */
[----:B------:R-:W1:Y:S02]  /*25c80*/  @!P0 SYNCS.PHASECHK.TRANS64 P0, [R9+URZ], R4 ;  /* 0x00000004090085a7 */ /* 0x000e64000800007f */
[----:B-1----:R-:W-:Y:S05]  /*25c90*/  @!P0 BRA `(.L_x_576) ;  /* 0xfffffffc00f08947 */ /* 0x002fea000383ffff */
[----:B------:R-:W-:Y:S05]  /*25ca0*/  BRA `(.L_x_591) ;  /* 0xfffffff800bc7947 */ /* 0x000fea000383ffff */
.L_x_577:
[----:B-1----:R1:W2:Y:S02]  /*25cb0*/  SYNCS.PHASECHK.TRANS64.TRYWAIT P0, [R6+URZ], R5 ;  /* 0x00000005060075a7 */ /* 0x0022a4000800017f */
[----:B--2---:R-:W-:Y:S05]  /*25cc0*/  @!P0 NANOSLEEP.SYNCS 0x989680 ;  /* 0x009896800000895d */ /* 0x004fea0003900000 */
[----:B------:R-:W2:Y:S02]  /*25cd0*/  @!P0 SYNCS.PHASECHK.TRANS64 P0, [R6+URZ], R5 ;  /* 0x00000005060085a7 */ /* 0x000ea4000800007f */
[----:B--2---:R-:W-:Y:S05]  /*25ce0*/  @!P0 BRA `(.L_x_577) ;  /* 0xfffffffc00f08947 */ /* 0x004fea000383ffff */
[----:B------:R-:W-:Y:S05]  /*25cf0*/  BRA `(.L_x_592) ;  /* 0xfffffff800c47947 */ /* 0x000fea000383ffff */
.L_x_593:
[----:B------:R-:W-:-:S00]  /*25d00*/  BRA `(.L_x_593) ;  /* 0xfffffffc00fc7947 */ /* 0x000fc0000383ffff */
[----:B------:R-:W-:-:S00]  /*25d10*/  NOP ;  /* 0x0000000000007918 */ /* 0x000fc00000000000 */
        /* <DEDUP_REMOVED lines=14> */
.L_x_594:


//--------------------- .nv.shared._ZN7cutlass13device_kernelINS_4gemm6kernel13GemmUniversalIN4cute5tupleIJiiiiEEENS1_10collective13CollectiveMmaINS1_37MainloopSm90TmaGmmaWarpSpecializedFP8ILi8ENS5_IJNS4_1CILi1EEESB_SB_EEENS1_35KernelTmaWarpSpecializedCooperativeEEENS5_IJNSA_ILi192EEENSA_ILi256EEENSA_ILi64EEEEEENS_12float_e4m3_tENS5_IJlSB_lEEESJ_SK_NS4_8TiledMMAINS4_8MMA_AtomIJNS4_4SM904GMMA31MMA_64x256x32_F32E4M3E4M3_SS_TNILNSO_7ScaleInE1ELSQ_1EEEEEENS4_6LayoutINS5_IJNSA_ILi2EEESB_SB_EEENS5_IJSB_NSA_ILi0EEESW_EEEEENS5_IJNS4_10UnderscoreESZ_SZ_EEEEENS4_13SM90_TMA_LOADENS4_14ComposedLayoutINS4_7SwizzleILi2ELi4ELi3EEENS4_18smem_ptr_flag_bitsILi8EEENST_INS5_IJNSA_ILi8EEESH_EEENS5_IJSH_SB_EEEEEEEvNS4_8identityES12_S1C_vS1D_EENS_8epilogue10collective6detail29Sm90TmaWarpSpecializedAdapterINS1G_15DefaultEpilogueISJ_SK_SK_NS1F_6thread17LinearCombinationISJ_Li1EffLNS1K_9ScaleType4KindE0ELNS_15FloatRoundStyleE2ESJ_EENS1_15EpilogueDefaultEEEEEvvEEEEvNT_6ParamsE --------------------------
	.section	.nv.shared._ZN7cutlass13device_kernelINS_4gemm6kernel13GemmUniversalIN4cute5tupleIJiiiiEEENS1_10collective13CollectiveMmaINS1_37MainloopSm90TmaGmmaWarpSpecializedFP8ILi8ENS5_IJNS4_1CILi1EEESB_SB_EEENS1_35KernelTmaWarpSpecializedCooperativeEEENS5_IJNSA_ILi192EEENSA_ILi256EEENSA_ILi64EEEEEENS_12float_e4m3_tENS5_IJlSB_lEEESJ_SK_NS4_8TiledMMAINS4_8MMA_AtomIJNS4_4SM904GMMA31MMA_64x256x32_F32E4M3E4M3_SS_TNILNSO_7ScaleInE1ELSQ_1EEEEEENS4_6LayoutINS5_IJNSA_ILi2EEESB_SB_EEENS5_IJSB_NSA_ILi0EEESW_EEEEENS5_IJNS4_10UnderscoreESZ_SZ_EEEEENS4_13SM90_TMA_LOADENS4_14ComposedLayoutINS4_7SwizzleILi2ELi4ELi3EEENS4_18smem_ptr_flag_bitsILi8EEENST_INS5_IJNSA_ILi8EEESH_EEENS5_IJSH_SB_EEEEEEEvNS4_8identityES12_S1C_vS1D_EENS_8epilogue10collective6detail29Sm90TmaWarpSpecializedAdapterINS1G_15DefaultEpilogueISJ_SK_SK_NS1F_6thread17LinearCombinationISJ_Li1EffLNS1K_9ScaleType4KindE0ELNS_15FloatRoundStyleE2ESJ_EENS1_15EpilogueDefaultEEEEEvvEEEEvNT_6ParamsE,"aw",@nobits
	.sectionflags	@""
	.align	16
	.zero		1024


//--------------------- .nv.shared.reserved.0     --------------------------
	.section	.nv.shared.reserved.0,"aw",@nobits
	.weak		__nv_reservedSMEM_offset_0_alias
	.size		__nv_reservedSMEM_offset_0_alias, 0, 0
	.other		__nv_reservedSMEM_offset_0_alias,@"STO_CUDA_RESERVED_SHARED STV_DEFAULT"
__nv_reservedSMEM_offset_0_alias:
	.zero		0


//--------------------- .nv.global                --------------------------
	.section	.nv.global,"aw",@nobits
.nv.global:
	.type		_ZN39_INTERNAL_cab6514f_4_k_cu_638dac7e_90124cute1_E,@object
	.size		_ZN39_INTERNAL_cab6514f_4_k_cu_638dac7e_90124cute1_E,(_ZN39_INTERNAL_cab6514f_4_k_cu_638dac7e_90124cuda3std3__45__cpo6cbeginE - _ZN39_INTERNAL_cab6514f_4_k_cu_638dac7e_90124cute1_E)
_ZN39_INTERNAL_cab6514f_4_k_cu_638dac7e_90124cute1_E:
	.zero		1
	.type		_ZN39_INTERNAL_cab6514f_4_k_cu_638dac7e_90124cuda3std3__45__cpo6cbeginE,@object
	.size		_ZN39_INTERNAL_cab6514f_4_k_cu_638dac7e_90124cuda3std3__45__cpo6cbeginE,(_ZN39_INTERNAL_cab6514f_4_k_cu_638dac7e_90124cuda3std3__48in_placeE - _ZN39_INTERNAL_cab6514f_4_k_cu_638dac7e_90124cuda3std3__45__cpo6cbeginE)
_ZN39_INTERNAL_cab6514f_4_k_cu_638dac7e_90124cuda3std3__45__cpo6cbeginE:
	.zero		1
	.type		_ZN39_INTERNAL_cab6514f_4_k_cu_638dac7e_90124cuda3std3__48in_placeE,@object
	.size		_ZN39_INTERNAL_cab6514f_4_k_cu_638dac7e_90124cuda3std3__48in_placeE,(_ZN39_INTERNAL_cab6514f_4_k_cu_638dac7e_90124cuda3std6ranges3__45__cpo9iter_moveE - _ZN39_INTERNAL_cab6514f_4_k_cu_638dac7e_90124cuda3std3__48in_placeE)
_ZN39_INTERNAL_cab6514f_4_k_cu_638dac7e_90124cuda3std3__48in_placeE:
	.zero		1
	.type		_ZN39_INTERNAL_cab6514f_4_k_cu_638dac7e_90124cuda3std6ranges3__45__cpo9iter_moveE,@object
	.size		_ZN39_INTERNAL_cab6514f_4_k_cu_638dac7e_90124cuda3std6ranges3__45__cpo9iter_moveE,(_ZN39_INTERNAL_cab6514f_4_k_cu_638dac7e_90124cuda3std3__45__cpo5beginE - _ZN39_INTERNAL_cab6514f_4_k_cu_638dac7e_90124cuda3std6ranges3__45__cpo9iter_moveE)
_ZN39_INTERNAL_cab6514f_4_k_cu_638dac7e_90124cuda3std6ranges3__45__cpo9iter_moveE:
	.zero		1
	.type		_ZN39_INTERNAL_cab6514f_4_k_cu_638dac7e_90124cuda3std3__45__cpo5beginE,@object
	.size		_ZN39_INTERNAL_cab6514f_4_k_cu_638dac7e_90124cuda3std3__45__cpo5beginE,(_ZN39_INTERNAL_cab6514f_4_k_cu_638dac7e_90124cuda3std3__441_GLOBAL__N__cab6514f_4_k_cu_638dac7e_90126ignoreE - _ZN39_INTERNAL_cab6514f_4_k_cu_638dac7e_90124cuda3std3__45__cpo5beginE)
_ZN39_INTERNAL_cab6514f_4_k_cu_638dac7e_90124cuda3std3__45__cpo5beginE:
	.zero		1
	.type		_ZN39_INTERNAL_cab6514f_4_k_cu_638dac7e_90124cuda3std3__441_GLOBAL__N__cab6514f_4_k_cu_638dac7e_90126ignoreE,@object
	.size		_ZN39_INTERNAL_cab6514f_4_k_cu_638dac7e_90124cuda3std3__441_GLOBAL__N__cab6514f_4_k_cu_638dac7e_90126ignoreE,(_ZN39_INTERNAL_cab6514f_4_k_cu_638dac7e_90124cute7productE - _ZN39_INTERNAL_cab6514f_4_k_cu_638dac7e_90124cuda3std3__441_GLOBAL__N__cab6514f_4_k_cu_638dac7e_90126ignoreE)
_ZN39_INTERNAL_cab6514f_4_k_cu_638dac7e_90124cuda3std3__441_GLOBAL__N__cab6514f_4_k_cu_638dac7e_90126ignoreE:
	.zero		1
	.type		_ZN39_INTERNAL_cab6514f_4_k_cu_638dac7e_90124cute7productE,@object
	.size		_ZN39_INTERNAL_cab6514f_4_k_cu_638dac7e_90124cute7productE,(_ZN39_INTERNAL_cab6514f_4_k_cu_638dac7e_90124cuda3std3__45__cpo3endE - _ZN39_INTERNAL_cab6514f_4_k_cu_638dac7e_90124cute7productE)
_ZN39_INTERNAL_cab6514f_4_k_cu_638dac7e_90124cute7productE:
	.zero		1
	.type		_ZN39_INTERNAL_cab6514f_4_k_cu_638dac7e_90124cuda3std3__45__cpo3endE,@object
	.size		_ZN39_INTERNAL_cab6514f_4_k_cu_638dac7e_90124cuda3std3__45__cpo3endE,(_ZN39_INTERNAL_cab6514f_4_k_cu_638dac7e_90124cuda3std3__419piecewise_constructE - _ZN39_INTERNAL_cab6514f_4_k_cu_638dac7e_90124cuda3std3__45__cpo3endE)
_ZN39_INTERNAL_cab6514f_4_k_cu_638dac7e_90124cuda3std3__45__cpo3endE:
	.zero		1
	.type		_ZN39_INTERNAL_cab6514f_4_k_cu_638dac7e_90124cuda3std3__419piecewise_constructE,@object
	.size		_ZN39_INTERNAL_cab6514f_4_k_cu_638dac7e_90124cuda3std3__419piecewise_constructE,(_ZN39_INTERNAL_cab6514f_4_k_cu_638dac7e_90124cuda3std3__45__cpo4cendE - _ZN39_INTERNAL_cab6514f_4_k_cu_638dac7e_90124cuda3std3__419piecewise_constructE)
_ZN39_INTERNAL_cab6514f_4_k_cu_638dac7e_90124cuda3std3__419piecewise_constructE:
	.zero		1
	.type		_ZN39_INTERNAL_cab6514f_4_k_cu_638dac7e_90124cuda3std3__45__cpo4cendE,@object
	.size		_ZN39_INTERNAL_cab6514f_4_k_cu_638dac7e_90124cuda3std3__45__cpo4cendE,(_ZN39_INTERNAL_cab6514f_4_k_cu_638dac7e_90124cuda3std6ranges3__45__cpo4swapE - _ZN39_INTERNAL_cab6514f_4_k_cu_638dac7e_90124cuda3std3__45__cpo4cendE)
_ZN39_INTERNAL_cab6514f_4_k_cu_638dac7e_90124cuda3std3__45__cpo4cendE:
	.zero		1
	.type		_ZN39_INTERNAL_cab6514f_4_k_cu_638dac7e_90124cuda3std6ranges3__45__cpo4swapE,@object
	.size		_ZN39_INTERNAL_cab6514f_4_k_cu_638dac7e_90124cuda3std6ranges3__45__cpo4swapE,(.L_7 - _ZN39_INTERNAL_cab6514f_4_k_cu_638dac7e_90124cuda3std6ranges3__45__cpo4swapE)
_ZN39_INTERNAL_cab6514f_4_k_cu_638dac7e_90124cuda3std6ranges3__45__cpo4swapE:
	.zero		1
.L_7:


//--------------------- .nv.constant0._ZN7cutlass13device_kernelINS_4gemm6kernel13GemmUniversalIN4cute5tupleIJiiiiEEENS1_10collective13CollectiveMmaINS1_37MainloopSm90TmaGmmaWarpSpecializedFP8ILi8ENS5_IJNS4_1CILi1EEESB_SB_EEENS1_35KernelTmaWarpSpecializedCooperativeEEENS5_IJNSA_ILi192EEENSA_ILi256EEENSA_ILi64EEEEEENS_12float_e4m3_tENS5_IJlSB_lEEESJ_SK_NS4_8TiledMMAINS4_8MMA_AtomIJNS4_4SM904GMMA31MMA_64x256x32_F32E4M3E4M3_SS_TNILNSO_7ScaleInE1ELSQ_1EEEEEENS4_6LayoutINS5_IJNSA_ILi2EEESB_SB_EEENS5_IJSB_NSA_ILi0EEESW_EEEEENS5_IJNS4_10UnderscoreESZ_SZ_EEEEENS4_13SM90_TMA_LOADENS4_14ComposedLayoutINS4_7SwizzleILi2ELi4ELi3EEENS4_18smem_ptr_flag_bitsILi8EEENST_INS5_IJNSA_ILi8EEESH_EEENS5_IJSH_SB_EEEEEEEvNS4_8identityES12_S1C_vS1D_EENS_8epilogue10collective6detail29Sm90TmaWarpSpecializedAdapterINS1G_15DefaultEpilogueISJ_SK_SK_NS1F_6thread17LinearCombinationISJ_Li1EffLNS1K_9ScaleType4KindE0ELNS_15FloatRoundStyleE2ESJ_EENS1_15EpilogueDefaultEEEEEvvEEEEvNT_6ParamsE --------------------------
	.section	.nv.constant0._ZN7cutlass13device_kernelINS_4gemm6kernel13GemmUniversalIN4cute5tupleIJiiiiEEENS1_10collective13CollectiveMmaINS1_37MainloopSm90TmaGmmaWarpSpecializedFP8ILi8ENS5_IJNS4_1CILi1EEESB_SB_EEENS1_35KernelTmaWarpSpecializedCooperativeEEENS5_IJNSA_ILi192EEENSA_ILi256EEENSA_ILi64EEEEEENS_12float_e4m3_tENS5_IJlSB_lEEESJ_SK_NS4_8TiledMMAINS4_8MMA_AtomIJNS4_4SM904GMMA31MMA_64x256x32_F32E4M3E4M3_SS_TNILNSO_7ScaleInE1ELSQ_1EEEEEENS4_6LayoutINS5_IJNSA_ILi2EEESB_SB_EEENS5_IJSB_NSA_ILi0EEESW_EEEEENS5_IJNS4_10UnderscoreESZ_SZ_EEEEENS4_13SM90_TMA_LOADENS4_14ComposedLayoutINS4_7SwizzleILi2ELi4ELi3EEENS4_18smem_ptr_flag_bitsILi8EEENST_INS5_IJNSA_ILi8EEESH_EEENS5_IJSH_SB_EEEEEEEvNS4_8identityES12_S1C_vS1D_EENS_8epilogue10collective6detail29Sm90TmaWarpSpecializedAdapterINS1G_15DefaultEpilogueISJ_SK_SK_NS1F_6thread17LinearCombinationISJ_Li1EffLNS1K_9ScaleType4KindE0ELNS_15FloatRoundStyleE2ESJ_EENS1_15EpilogueDefaultEEEEEvvEEEEvNT_6ParamsE,"a",@progbits
	.sectionflags	@""
	.align	4
.nv.constant0._ZN7cutlass13device_kernelINS_4gemm6kernel13GemmUniversalIN4cute5tupleIJiiiiEEENS1_10collective13CollectiveMmaINS1_37MainloopSm90TmaGmmaWarpSpecializedFP8ILi8ENS5_IJNS4_1CILi1EEESB_SB_EEENS1_35KernelTmaWarpSpecializedCooperativeEEENS5_IJNSA_ILi192EEENSA_ILi256EEENSA_ILi64EEEEEENS_12float_e4m3_tENS5_IJlSB_lEEESJ_SK_NS4_8TiledMMAINS4_8MMA_AtomIJNS4_4SM904GMMA31MMA_64x256x32_F32E4M3E4M3_SS_TNILNSO_7ScaleInE1ELSQ_1EEEEEENS4_6LayoutINS5_IJNSA_ILi2EEESB_SB_EEENS5_IJSB_NSA_ILi0EEESW_EEEEENS5_IJNS4_10UnderscoreESZ_SZ_EEEEENS4_13SM90_TMA_LOADENS4_14ComposedLayoutINS4_7SwizzleILi2ELi4ELi3EEENS4_18smem_ptr_flag_bitsILi8EEENST_INS5_IJNSA_ILi8EEESH_EEENS5_IJSH_SB_EEEEEEEvNS4_8identityES12_S1C_vS1D_EENS_8epilogue10collective6detail29Sm90TmaWarpSpecializedAdapterINS1G_15DefaultEpilogueISJ_SK_SK_NS1F_6thread17LinearCombinationISJ_Li1EffLNS1K_9ScaleType4KindE0ELNS_15FloatRoundStyleE2ESJ_EENS1_15EpilogueDefaultEEEEEvvEEEEvNT_6ParamsE:
	.zero		1664


//--------------------- SYMBOLS --------------------------

	.type		.nv.reservedSmem.offset0,@object
	.size		.nv.reservedSmem.offset0,0x4
